//
// Generated by NVIDIA NVVM Compiler
//
// Compiler Build ID: CL-36424714
// Cuda compilation tools, release 13.0, V13.0.88
// Based on NVVM 20.0.0
//

.version 9.0
.target sm_100
.address_size 64

	// .globl	_Z13reduce_kernelPf
.global .align 1 .b8 _ZN34_INTERNAL_6918234a_4_k_cu_c75e9b5b4cuda3std3__45__cpo5beginE[1];
.global .align 1 .b8 _ZN34_INTERNAL_6918234a_4_k_cu_c75e9b5b4cuda3std3__45__cpo3endE[1];
.global .align 1 .b8 _ZN34_INTERNAL_6918234a_4_k_cu_c75e9b5b4cuda3std3__45__cpo6cbeginE[1];
.global .align 1 .b8 _ZN34_INTERNAL_6918234a_4_k_cu_c75e9b5b4cuda3std3__45__cpo4cendE[1];
.global .align 1 .b8 _ZN34_INTERNAL_6918234a_4_k_cu_c75e9b5b4cuda3std3__45__cpo6rbeginE[1];
.global .align 1 .b8 _ZN34_INTERNAL_6918234a_4_k_cu_c75e9b5b4cuda3std3__45__cpo4rendE[1];
.global .align 1 .b8 _ZN34_INTERNAL_6918234a_4_k_cu_c75e9b5b4cuda3std3__45__cpo7crbeginE[1];
.global .align 1 .b8 _ZN34_INTERNAL_6918234a_4_k_cu_c75e9b5b4cuda3std3__45__cpo5crendE[1];
.global .align 1 .b8 _ZN34_INTERNAL_6918234a_4_k_cu_c75e9b5b4cuda3std3__436_GLOBAL__N__6918234a_4_k_cu_c75e9b5b6ignoreE[1];
.global .align 1 .b8 _ZN34_INTERNAL_6918234a_4_k_cu_c75e9b5b4cuda3std3__419piecewise_constructE[1];
.global .align 1 .b8 _ZN34_INTERNAL_6918234a_4_k_cu_c75e9b5b4cuda3std3__48in_placeE[1];
.global .align 1 .b8 _ZN34_INTERNAL_6918234a_4_k_cu_c75e9b5b4cuda3std3__420unreachable_sentinelE[1];
.global .align 1 .b8 _ZN34_INTERNAL_6918234a_4_k_cu_c75e9b5b4cuda3std3__47nulloptE[1];
.global .align 1 .b8 _ZN34_INTERNAL_6918234a_4_k_cu_c75e9b5b4cuda3std3__48unexpectE[1];
.global .align 1 .b8 _ZN34_INTERNAL_6918234a_4_k_cu_c75e9b5b4cuda3std6ranges3__45__cpo4swapE[1];
.global .align 1 .b8 _ZN34_INTERNAL_6918234a_4_k_cu_c75e9b5b4cuda3std6ranges3__45__cpo9iter_moveE[1];
.global .align 1 .b8 _ZN34_INTERNAL_6918234a_4_k_cu_c75e9b5b4cuda3std6ranges3__45__cpo5beginE[1];
.global .align 1 .b8 _ZN34_INTERNAL_6918234a_4_k_cu_c75e9b5b4cuda3std6ranges3__45__cpo3endE[1];
.global .align 1 .b8 _ZN34_INTERNAL_6918234a_4_k_cu_c75e9b5b4cuda3std6ranges3__45__cpo6cbeginE[1];
.global .align 1 .b8 _ZN34_INTERNAL_6918234a_4_k_cu_c75e9b5b4cuda3std6ranges3__45__cpo4cendE[1];
.global .align 1 .b8 _ZN34_INTERNAL_6918234a_4_k_cu_c75e9b5b4cuda3std6ranges3__45__cpo7advanceE[1];
.global .align 1 .b8 _ZN34_INTERNAL_6918234a_4_k_cu_c75e9b5b4cuda3std6ranges3__45__cpo9iter_swapE[1];
.global .align 1 .b8 _ZN34_INTERNAL_6918234a_4_k_cu_c75e9b5b4cuda3std6ranges3__45__cpo4nextE[1];
.global .align 1 .b8 _ZN34_INTERNAL_6918234a_4_k_cu_c75e9b5b4cuda3std6ranges3__45__cpo4prevE[1];
.global .align 1 .b8 _ZN34_INTERNAL_6918234a_4_k_cu_c75e9b5b4cuda3std6ranges3__45__cpo4dataE[1];
.global .align 1 .b8 _ZN34_INTERNAL_6918234a_4_k_cu_c75e9b5b4cuda3std6ranges3__45__cpo5cdataE[1];
.global .align 1 .b8 _ZN34_INTERNAL_6918234a_4_k_cu_c75e9b5b4cuda3std6ranges3__45__cpo4sizeE[1];
.global .align 1 .b8 _ZN34_INTERNAL_6918234a_4_k_cu_c75e9b5b4cuda3std6ranges3__45__cpo5ssizeE[1];
.global .align 1 .b8 _ZN34_INTERNAL_6918234a_4_k_cu_c75e9b5b4cuda3std6ranges3__45__cpo8distanceE[1];
.global .align 1 .b8 _ZN34_INTERNAL_6918234a_4_k_cu_c75e9b5b6thrust24THRUST_300001_SM_1000_NS6system6detail10sequential3seqE[1];
.global .align 1 .b8 _ZN34_INTERNAL_6918234a_4_k_cu_c75e9b5b6thrust24THRUST_300001_SM_1000_NS12placeholders2_1E[1];
.global .align 1 .b8 _ZN34_INTERNAL_6918234a_4_k_cu_c75e9b5b6thrust24THRUST_300001_SM_1000_NS12placeholders2_2E[1];
.global .align 1 .b8 _ZN34_INTERNAL_6918234a_4_k_cu_c75e9b5b6thrust24THRUST_300001_SM_1000_NS12placeholders2_3E[1];
.global .align 1 .b8 _ZN34_INTERNAL_6918234a_4_k_cu_c75e9b5b6thrust24THRUST_300001_SM_1000_NS12placeholders2_4E[1];
.global .align 1 .b8 _ZN34_INTERNAL_6918234a_4_k_cu_c75e9b5b6thrust24THRUST_300001_SM_1000_NS12placeholders2_5E[1];
.global .align 1 .b8 _ZN34_INTERNAL_6918234a_4_k_cu_c75e9b5b6thrust24THRUST_300001_SM_1000_NS12placeholders2_6E[1];
.global .align 1 .b8 _ZN34_INTERNAL_6918234a_4_k_cu_c75e9b5b6thrust24THRUST_300001_SM_1000_NS12placeholders2_7E[1];
.global .align 1 .b8 _ZN34_INTERNAL_6918234a_4_k_cu_c75e9b5b6thrust24THRUST_300001_SM_1000_NS12placeholders2_8E[1];
.global .align 1 .b8 _ZN34_INTERNAL_6918234a_4_k_cu_c75e9b5b6thrust24THRUST_300001_SM_1000_NS12placeholders2_9E[1];
.global .align 1 .b8 _ZN34_INTERNAL_6918234a_4_k_cu_c75e9b5b6thrust24THRUST_300001_SM_1000_NS12placeholders3_10E[1];

.visible .entry _Z13reduce_kernelPf(
	.param .u64 .ptr .align 1 _Z13reduce_kernelPf_param_0
)
{
	.reg .pred 	%p<12>;
	.reg .b32 	%r<28>;
	.reg .b32 	%f<22>;
	.reg .b64 	%rd<5>;

	ld.param.u64 	%rd2, [_Z13reduce_kernelPf_param_0];
	cvta.to.global.u64 	%rd1, %rd2;
	mov.u32 	%r27, %tid.x;
	mul.wide.u32 	%rd3, %r27, 4;
	add.s64 	%rd4, %rd1, %rd3;
	ld.global.f32 	%f2, [%rd4];
	// begin inline asm
	mov.u32 %r1, %laneid;
	// end inline asm
	mov.b32 	%r3, %f2;
	mov.b32 	%r4, 1;
	mov.b32 	%r25, 31;
	mov.b32 	%r26, -1;
	// begin inline asm
	shfl.sync.down.b32 %r2, %r3, %r4, %r25, %r26;
	// end inline asm
	mov.b32 	%f4, %r2;
	setp.gt.s32 	%p1, %r1, 30;
	setp.gt.f32 	%p2, %f2, %f4;
	selp.f32 	%f5, %f2, %f4, %p2;
	selp.f32 	%f6, %f2, %f5, %p1;
	mov.b32 	%r8, %f6;
	mov.b32 	%r9, 2;
	// begin inline asm
	shfl.sync.down.b32 %r7, %r8, %r9, %r25, %r26;
	// end inline asm
	mov.b32 	%f8, %r7;
	setp.gt.s32 	%p3, %r1, 29;
	setp.gt.f32 	%p4, %f6, %f8;
	selp.f32 	%f9, %f6, %f8, %p4;
	selp.f32 	%f10, %f6, %f9, %p3;
	mov.b32 	%r13, %f10;
	mov.b32 	%r14, 4;
	// begin inline asm
	shfl.sync.down.b32 %r12, %r13, %r14, %r25, %r26;
	// end inline asm
	mov.b32 	%f12, %r12;
	setp.gt.s32 	%p5, %r1, 27;
	setp.gt.f32 	%p6, %f10, %f12;
	selp.f32 	%f13, %f10, %f12, %p6;
	selp.f32 	%f14, %f10, %f13, %p5;
	mov.b32 	%r18, %f14;
	mov.b32 	%r19, 8;
	// begin inline asm
	shfl.sync.down.b32 %r17, %r18, %r19, %r25, %r26;
	// end inline asm
	mov.b32 	%f16, %r17;
	setp.gt.s32 	%p7, %r1, 23;
	setp.gt.f32 	%p8, %f14, %f16;
	selp.f32 	%f17, %f14, %f16, %p8;
	selp.f32 	%f18, %f14, %f17, %p7;
	mov.b32 	%r23, %f18;
	mov.b32 	%r24, 16;
	// begin inline asm
	shfl.sync.down.b32 %r22, %r23, %r24, %r25, %r26;
	// end inline asm
	mov.b32 	%f20, %r22;
	setp.gt.s32 	%p9, %r1, 15;
	setp.gt.f32 	%p10, %f18, %f20;
	selp.f32 	%f21, %f18, %f20, %p10;
	selp.f32 	%f1, %f18, %f21, %p9;
	bar.sync 	0;
	setp.ne.s32 	%p11, %r27, 0;
	@%p11 bra 	$L__BB0_2;
	st.global.f32 	[%rd1], %f1;
$L__BB0_2:
	bar.sync 	0;
	ret;

}
	// .globl	_Z14reduce_kernel1Pf
.visible .entry _Z14reduce_kernel1Pf(
	.param .u64 .ptr .align 1 _Z14reduce_kernel1Pf_param_0
)
{
	.reg .pred 	%p<12>;
	.reg .b32 	%r<28>;
	.reg .b32 	%f<22>;
	.reg .b64 	%rd<5>;

	ld.param.u64 	%rd2, [_Z14reduce_kernel1Pf_param_0];
	cvta.to.global.u64 	%rd1, %rd2;
	mov.u32 	%r27, %tid.x;
	mul.wide.u32 	%rd3, %r27, 4;
	add.s64 	%rd4, %rd1, %rd3;
	ld.global.f32 	%f2, [%rd4];
	// begin inline asm
	mov.u32 %r1, %laneid;
	// end inline asm
	mov.b32 	%r3, %f2;
	mov.b32 	%r4, 1;
	mov.b32 	%r25, 31;
	mov.b32 	%r26, -1;
	// begin inline asm
	shfl.sync.down.b32 %r2, %r3, %r4, %r25, %r26;
	// end inline asm
	mov.b32 	%f4, %r2;
	setp.gt.s32 	%p1, %r1, 30;
	setp.gt.f32 	%p2, %f2, %f4;
	selp.f32 	%f5, %f2, %f4, %p2;
	selp.f32 	%f6, %f2, %f5, %p1;
	mov.b32 	%r8, %f6;
	mov.b32 	%r9, 2;
	// begin inline asm
	shfl.sync.down.b32 %r7, %r8, %r9, %r25, %r26;
	// end inline asm
	mov.b32 	%f8, %r7;
	setp.gt.s32 	%p3, %r1, 29;
	setp.gt.f32 	%p4, %f6, %f8;
	selp.f32 	%f9, %f6, %f8, %p4;
	selp.f32 	%f10, %f6, %f9, %p3;
	mov.b32 	%r13, %f10;
	mov.b32 	%r14, 4;
	// begin inline asm
	shfl.sync.down.b32 %r12, %r13, %r14, %r25, %r26;
	// end inline asm
	mov.b32 	%f12, %r12;
	setp.gt.s32 	%p5, %r1, 27;
	setp.gt.f32 	%p6, %f10, %f12;
	selp.f32 	%f13, %f10, %f12, %p6;
	selp.f32 	%f14, %f10, %f13, %p5;
	mov.b32 	%r18, %f14;
	mov.b32 	%r19, 8;
	// begin inline asm
	shfl.sync.down.b32 %r17, %r18, %r19, %r25, %r26;
	// end inline asm
	mov.b32 	%f16, %r17;
	setp.gt.s32 	%p7, %r1, 23;
	setp.gt.f32 	%p8, %f14, %f16;
	selp.f32 	%f17, %f14, %f16, %p8;
	selp.f32 	%f18, %f14, %f17, %p7;
	mov.b32 	%r23, %f18;
	mov.b32 	%r24, 16;
	// begin inline asm
	shfl.sync.down.b32 %r22, %r23, %r24, %r25, %r26;
	// end inline asm
	mov.b32 	%f20, %r22;
	setp.gt.s32 	%p9, %r1, 15;
	setp.gt.f32 	%p10, %f18, %f20;
	selp.f32 	%f21, %f18, %f20, %p10;
	selp.f32 	%f1, %f18, %f21, %p9;
	bar.sync 	0;
	setp.ne.s32 	%p11, %r27, 0;
	@%p11 bra 	$L__BB1_2;
	st.global.f32 	[%rd1], %f1;
$L__BB1_2:
	bar.sync 	0;
	ret;

}
	// .globl	_Z23reduce_kernel_dependentIfLi32EEvPT_
.visible .entry _Z23reduce_kernel_dependentIfLi32EEvPT_(
	.param .u64 .ptr .align 1 _Z23reduce_kernel_dependentIfLi32EEvPT__param_0
)
{
	.reg .pred 	%p<12>;
	.reg .b32 	%r<28>;
	.reg .b32 	%f<22>;
	.reg .b64 	%rd<5>;

	ld.param.u64 	%rd2, [_Z23reduce_kernel_dependentIfLi32EEvPT__param_0];
	cvta.to.global.u64 	%rd1, %rd2;
	mov.u32 	%r27, %tid.x;
	mul.wide.u32 	%rd3, %r27, 4;
	add.s64 	%rd4, %rd1, %rd3;
	ld.global.f32 	%f2, [%rd4];
	// begin inline asm
	mov.u32 %r1, %laneid;
	// end inline asm
	mov.b32 	%r3, %f2;
	mov.b32 	%r4, 1;
	mov.b32 	%r25, 31;
	mov.b32 	%r26, -1;
	// begin inline asm
	shfl.sync.down.b32 %r2, %r3, %r4, %r25, %r26;
	// end inline asm
	mov.b32 	%f4, %r2;
	setp.gt.s32 	%p1, %r1, 30;
	setp.gt.f32 	%p2, %f2, %f4;
	selp.f32 	%f5, %f2, %f4, %p2;
	selp.f32 	%f6, %f2, %f5, %p1;
	mov.b32 	%r8, %f6;
	mov.b32 	%r9, 2;
	// begin inline asm
	shfl.sync.down.b32 %r7, %r8, %r9, %r25, %r26;
	// end inline asm
	mov.b32 	%f8, %r7;
	setp.gt.s32 	%p3, %r1, 29;
	setp.gt.f32 	%p4, %f6, %f8;
	selp.f32 	%f9, %f6, %f8, %p4;
	selp.f32 	%f10, %f6, %f9, %p3;
	mov.b32 	%r13, %f10;
	mov.b32 	%r14, 4;
	// begin inline asm
	shfl.sync.down.b32 %r12, %r13, %r14, %r25, %r26;
	// end inline asm
	mov.b32 	%f12, %r12;
	setp.gt.s32 	%p5, %r1, 27;
	setp.gt.f32 	%p6, %f10, %f12;
	selp.f32 	%f13, %f10, %f12, %p6;
	selp.f32 	%f14, %f10, %f13, %p5;
	mov.b32 	%r18, %f14;
	mov.b32 	%r19, 8;
	// begin inline asm
	shfl.sync.down.b32 %r17, %r18, %r19, %r25, %r26;
	// end inline asm
	mov.b32 	%f16, %r17;
	setp.gt.s32 	%p7, %r1, 23;
	setp.gt.f32 	%p8, %f14, %f16;
	selp.f32 	%f17, %f14, %f16, %p8;
	selp.f32 	%f18, %f14, %f17, %p7;
	mov.b32 	%r23, %f18;
	mov.b32 	%r24, 16;
	// begin inline asm
	shfl.sync.down.b32 %r22, %r23, %r24, %r25, %r26;
	// end inline asm
	mov.b32 	%f20, %r22;
	setp.gt.s32 	%p9, %r1, 15;
	setp.gt.f32 	%p10, %f18, %f20;
	selp.f32 	%f21, %f18, %f20, %p10;
	selp.f32 	%f1, %f18, %f21, %p9;
	bar.sync 	0;
	setp.ne.s32 	%p11, %r27, 0;
	@%p11 bra 	$L__BB2_2;
	st.global.f32 	[%rd1], %f1;
$L__BB2_2:
	bar.sync 	0;
	ret;

}
	// .globl	_Z24reduce_kernel_dependent1IfLi32EEvPT_
.visible .entry _Z24reduce_kernel_dependent1IfLi32EEvPT_(
	.param .u64 .ptr .align 1 _Z24reduce_kernel_dependent1IfLi32EEvPT__param_0
)
{
	.reg .pred 	%p<12>;
	.reg .b32 	%r<28>;
	.reg .b32 	%f<22>;
	.reg .b64 	%rd<5>;

	ld.param.u64 	%rd2, [_Z24reduce_kernel_dependent1IfLi32EEvPT__param_0];
	cvta.to.global.u64 	%rd1, %rd2;
	mov.u32 	%r27, %tid.x;
	mul.wide.u32 	%rd3, %r27, 4;
	add.s64 	%rd4, %rd1, %rd3;
	ld.global.f32 	%f2, [%rd4];
	// begin inline asm
	mov.u32 %r1, %laneid;
	// end inline asm
	mov.b32 	%r3, %f2;
	mov.b32 	%r4, 1;
	mov.b32 	%r25, 31;
	mov.b32 	%r26, -1;
	// begin inline asm
	shfl.sync.down.b32 %r2, %r3, %r4, %r25, %r26;
	// end inline asm
	mov.b32 	%f4, %r2;
	setp.gt.s32 	%p1, %r1, 30;
	setp.gt.f32 	%p2, %f2, %f4;
	selp.f32 	%f5, %f2, %f4, %p2;
	selp.f32 	%f6, %f2, %f5, %p1;
	mov.b32 	%r8, %f6;
	mov.b32 	%r9, 2;
	// begin inline asm
	shfl.sync.down.b32 %r7, %r8, %r9, %r25, %r26;
	// end inline asm
	mov.b32 	%f8, %r7;
	setp.gt.s32 	%p3, %r1, 29;
	setp.gt.f32 	%p4, %f6, %f8;
	selp.f32 	%f9, %f6, %f8, %p4;
	selp.f32 	%f10, %f6, %f9, %p3;
	mov.b32 	%r13, %f10;
	mov.b32 	%r14, 4;
	// begin inline asm
	shfl.sync.down.b32 %r12, %r13, %r14, %r25, %r26;
	// end inline asm
	mov.b32 	%f12, %r12;
	setp.gt.s32 	%p5, %r1, 27;
	setp.gt.f32 	%p6, %f10, %f12;
	selp.f32 	%f13, %f10, %f12, %p6;
	selp.f32 	%f14, %f10, %f13, %p5;
	mov.b32 	%r18, %f14;
	mov.b32 	%r19, 8;
	// begin inline asm
	shfl.sync.down.b32 %r17, %r18, %r19, %r25, %r26;
	// end inline asm
	mov.b32 	%f16, %r17;
	setp.gt.s32 	%p7, %r1, 23;
	setp.gt.f32 	%p8, %f14, %f16;
	selp.f32 	%f17, %f14, %f16, %p8;
	selp.f32 	%f18, %f14, %f17, %p7;
	mov.b32 	%r23, %f18;
	mov.b32 	%r24, 16;
	// begin inline asm
	shfl.sync.down.b32 %r22, %r23, %r24, %r25, %r26;
	// end inline asm
	mov.b32 	%f20, %r22;
	setp.gt.s32 	%p9, %r1, 15;
	setp.gt.f32 	%p10, %f18, %f20;
	selp.f32 	%f21, %f18, %f20, %p10;
	selp.f32 	%f1, %f18, %f21, %p9;
	bar.sync 	0;
	setp.ne.s32 	%p11, %r27, 0;
	@%p11 bra 	$L__BB3_2;
	st.global.f32 	[%rd1], %f1;
$L__BB3_2:
	bar.sync 	0;
	ret;

}
	// .globl	_Z23reduce_kernel_dependentIiLi32EEvPT_
.visible .entry _Z23reduce_kernel_dependentIiLi32EEvPT_(
	.param .u64 .ptr .align 1 _Z23reduce_kernel_dependentIiLi32EEvPT__param_0
)
{
	.reg .pred 	%p<12>;
	.reg .b32 	%r<51>;
	.reg .b32 	%f<17>;
	.reg .b64 	%rd<5>;

	ld.param.u64 	%rd2, [_Z23reduce_kernel_dependentIiLi32EEvPT__param_0];
	cvta.to.global.u64 	%rd1, %rd2;
	mov.u32 	%r1, %tid.x;
	mul.wide.u32 	%rd3, %r1, 4;
	add.s64 	%rd4, %rd1, %rd3;
	ld.global.u32 	%r47, [%rd4];
	// begin inline asm
	mov.u32 %r19, %laneid;
	// end inline asm
	mov.b32 	%r22, 1;
	mov.b32 	%r23, 31;
	mov.b32 	%r24, -1;
	// begin inline asm
	shfl.sync.down.b32 %r20, %r47, %r22, %r23, %r24;
	// end inline asm
	setp.gt.s32 	%p1, %r19, 30;
	@%p1 bra 	$L__BB4_2;
	cvt.rn.f32.s32 	%f1, %r47;
	cvt.rn.f32.s32 	%f2, %r20;
	setp.gt.f32 	%p2, %f1, %f2;
	selp.f32 	%f3, %f1, %f2, %p2;
	cvt.rzi.s32.f32 	%r47, %f3;
$L__BB4_2:
	mov.b32 	%r27, 2;
	mov.b32 	%r28, 31;
	mov.b32 	%r29, -1;
	// begin inline asm
	shfl.sync.down.b32 %r25, %r47, %r27, %r28, %r29;
	// end inline asm
	setp.gt.s32 	%p3, %r19, 29;
	@%p3 bra 	$L__BB4_4;
	cvt.rn.f32.s32 	%f4, %r47;
	cvt.rn.f32.s32 	%f5, %r25;
	setp.gt.f32 	%p4, %f4, %f5;
	selp.f32 	%f6, %f4, %f5, %p4;
	cvt.rzi.s32.f32 	%r47, %f6;
$L__BB4_4:
	mov.b32 	%r32, 4;
	mov.b32 	%r33, 31;
	mov.b32 	%r34, -1;
	// begin inline asm
	shfl.sync.down.b32 %r30, %r47, %r32, %r33, %r34;
	// end inline asm
	setp.gt.s32 	%p5, %r19, 27;
	@%p5 bra 	$L__BB4_6;
	cvt.rn.f32.s32 	%f7, %r47;
	cvt.rn.f32.s32 	%f8, %r30;
	setp.gt.f32 	%p6, %f7, %f8;
	selp.f32 	%f9, %f7, %f8, %p6;
	cvt.rzi.s32.f32 	%r47, %f9;
$L__BB4_6:
	mov.b32 	%r37, 8;
	mov.b32 	%r38, 31;
	mov.b32 	%r39, -1;
	// begin inline asm
	shfl.sync.down.b32 %r35, %r47, %r37, %r38, %r39;
	// end inline asm
	setp.gt.s32 	%p7, %r19, 23;
	@%p7 bra 	$L__BB4_8;
	cvt.rn.f32.s32 	%f10, %r47;
	cvt.rn.f32.s32 	%f11, %r35;
	setp.gt.f32 	%p8, %f10, %f11;
	selp.f32 	%f12, %f10, %f11, %p8;
	cvt.rzi.s32.f32 	%r47, %f12;
$L__BB4_8:
	mov.b32 	%r42, 16;
	mov.b32 	%r43, 31;
	mov.b32 	%r44, -1;
	// begin inline asm
	shfl.sync.down.b32 %r40, %r47, %r42, %r43, %r44;
	// end inline asm
	setp.gt.s32 	%p9, %r19, 15;
	@%p9 bra 	$L__BB4_10;
	cvt.rn.f32.s32 	%f13, %r47;
	cvt.rn.f32.s32 	%f14, %r40;
	setp.gt.f32 	%p10, %f13, %f14;
	selp.f32 	%f15, %f13, %f14, %p10;
	cvt.rzi.s32.f32 	%r47, %f15;
$L__BB4_10:
	bar.sync 	0;
	setp.ne.s32 	%p11, %r1, 0;
	@%p11 bra 	$L__BB4_12;
	cvt.rn.f32.s32 	%f16, %r47;
	cvt.rzi.s32.f32 	%r45, %f16;
	st.global.u32 	[%rd1], %r45;
$L__BB4_12:
	bar.sync 	0;
	ret;

}
	// .globl	_Z24reduce_kernel_dependent1IiLi32EEvPT_
.visible .entry _Z24reduce_kernel_dependent1IiLi32EEvPT_(
	.param .u64 .ptr .align 1 _Z24reduce_kernel_dependent1IiLi32EEvPT__param_0
)
{
	.reg .pred 	%p<12>;
	.reg .b32 	%r<51>;
	.reg .b32 	%f<17>;
	.reg .b64 	%rd<5>;

	ld.param.u64 	%rd2, [_Z24reduce_kernel_dependent1IiLi32EEvPT__param_0];
	cvta.to.global.u64 	%rd1, %rd2;
	mov.u32 	%r1, %tid.x;
	mul.wide.u32 	%rd3, %r1, 4;
	add.s64 	%rd4, %rd1, %rd3;
	ld.global.u32 	%r47, [%rd4];
	// begin inline asm
	mov.u32 %r19, %laneid;
	// end inline asm
	mov.b32 	%r22, 1;
	mov.b32 	%r23, 31;
	mov.b32 	%r24, -1;
	// begin inline asm
	shfl.sync.down.b32 %r20, %r47, %r22, %r23, %r24;
	// end inline asm
	setp.gt.s32 	%p1, %r19, 30;
	@%p1 bra 	$L__BB5_2;
	cvt.rn.f32.s32 	%f1, %r47;
	cvt.rn.f32.s32 	%f2, %r20;
	setp.gt.f32 	%p2, %f1, %f2;
	selp.f32 	%f3, %f1, %f2, %p2;
	cvt.rzi.s32.f32 	%r47, %f3;
$L__BB5_2:
	mov.b32 	%r27, 2;
	mov.b32 	%r28, 31;
	mov.b32 	%r29, -1;
	// begin inline asm
	shfl.sync.down.b32 %r25, %r47, %r27, %r28, %r29;
	// end inline asm
	setp.gt.s32 	%p3, %r19, 29;
	@%p3 bra 	$L__BB5_4;
	cvt.rn.f32.s32 	%f4, %r47;
	cvt.rn.f32.s32 	%f5, %r25;
	setp.gt.f32 	%p4, %f4, %f5;
	selp.f32 	%f6, %f4, %f5, %p4;
	cvt.rzi.s32.f32 	%r47, %f6;
$L__BB5_4:
	mov.b32 	%r32, 4;
	mov.b32 	%r33, 31;
	mov.b32 	%r34, -1;
	// begin inline asm
	shfl.sync.down.b32 %r30, %r47, %r32, %r33, %r34;
	// end inline asm
	setp.gt.s32 	%p5, %r19, 27;
	@%p5 bra 	$L__BB5_6;
	cvt.rn.f32.s32 	%f7, %r47;
	cvt.rn.f32.s32 	%f8, %r30;
	setp.gt.f32 	%p6, %f7, %f8;
	selp.f32 	%f9, %f7, %f8, %p6;
	cvt.rzi.s32.f32 	%r47, %f9;
$L__BB5_6:
	mov.b32 	%r37, 8;
	mov.b32 	%r38, 31;
	mov.b32 	%r39, -1;
	// begin inline asm
	shfl.sync.down.b32 %r35, %r47, %r37, %r38, %r39;
	// end inline asm
	setp.gt.s32 	%p7, %r19, 23;
	@%p7 bra 	$L__BB5_8;
	cvt.rn.f32.s32 	%f10, %r47;
	cvt.rn.f32.s32 	%f11, %r35;
	setp.gt.f32 	%p8, %f10, %f11;
	selp.f32 	%f12, %f10, %f11, %p8;
	cvt.rzi.s32.f32 	%r47, %f12;
$L__BB5_8:
	mov.b32 	%r42, 16;
	mov.b32 	%r43, 31;
	mov.b32 	%r44, -1;
	// begin inline asm
	shfl.sync.down.b32 %r40, %r47, %r42, %r43, %r44;
	// end inline asm
	setp.gt.s32 	%p9, %r19, 15;
	@%p9 bra 	$L__BB5_10;
	cvt.rn.f32.s32 	%f13, %r47;
	cvt.rn.f32.s32 	%f14, %r40;
	setp.gt.f32 	%p10, %f13, %f14;
	selp.f32 	%f15, %f13, %f14, %p10;
	cvt.rzi.s32.f32 	%r47, %f15;
$L__BB5_10:
	bar.sync 	0;
	setp.ne.s32 	%p11, %r1, 0;
	@%p11 bra 	$L__BB5_12;
	cvt.rn.f32.s32 	%f16, %r47;
	cvt.rzi.s32.f32 	%r45, %f16;
	st.global.u32 	[%rd1], %r45;
$L__BB5_12:
	bar.sync 	0;
	ret;

}
	// .globl	_ZN3cub18CUB_300001_SM_10006detail11EmptyKernelIvEEvv
.visible .entry _ZN3cub18CUB_300001_SM_10006detail11EmptyKernelIvEEvv()
{


	ret;

}


// ===== COMPILED SASS (sm_100) =====

	.target	sm_100

	.elftype	@"ET_EXEC"


//--------------------- .note.nv.tkinfo           --------------------------
	.section	.note.nv.tkinfo,"",@"SHT_NOTE"
	.sectionflags	@"SHF_NOTE_NV_TKINFO"
	.tkinfo
        /*0018*/ 	.word	0x00000002
        /*0030*/ 	.string	""
        /*0030*/ 	.string	"ptxas"
        /*0030*/ 	.string	"Cuda compilation tools, release 13.0, V13.0.88"
        /*0030*/ 	.string	"Build cuda_13.0.r13.0/compiler.36424714_0"
        /*0030*/ 	.string	"-arch sm_100 -m 64 "



//--------------------- .note.nv.cuinfo           --------------------------
	.section	.note.nv.cuinfo,"",@"SHT_NOTE"
	.sectionflags	@"SHF_NOTE_NV_CUINFO"
        /*0018*/ 	.short	0x0002
        /*001a*/ 	.short	0x0064
        /*001c*/ 	.short	0x0082
	.zero		2


//--------------------- .nv.info                  --------------------------
	.section	.nv.info,"",@"SHT_CUDA_INFO"
	.align	4


	//----- nvinfo : EIATTR_REGCOUNT
	.align		4
        /*0000*/ 	.byte	0x04, 0x2f
        /*0002*/ 	.short	(.L_41 - .L_40)
	.align		4
.L_40:
        /*0004*/ 	.word	index@(_Z13reduce_kernelPf)
        /*0008*/ 	.word	0x0000000a


	//----- nvinfo : EIATTR_FRAME_SIZE
	.align		4
.L_41:
        /*000c*/ 	.byte	0x04, 0x11
        /*000e*/ 	.short	(.L_43 - .L_42)
	.align		4
.L_42:
        /*0010*/ 	.word	index@(_Z13reduce_kernelPf)
        /*0014*/ 	.word	0x00000000


	//----- nvinfo : EIATTR_REGCOUNT
	.align		4
.L_43:
        /*0018*/ 	.byte	0x04, 0x2f
        /*001a*/ 	.short	(.L_45 - .L_44)
	.align		4
.L_44:
        /*001c*/ 	.word	index@(_Z14reduce_kernel1Pf)
        /*0020*/ 	.word	0x0000000a


	//----- nvinfo : EIATTR_FRAME_SIZE
	.align		4
.L_45:
        /*0024*/ 	.byte	0x04, 0x11
        /*0026*/ 	.short	(.L_47 - .L_46)
	.align		4
.L_46:
        /*0028*/ 	.word	index@(_Z14reduce_kernel1Pf)
        /*002c*/ 	.word	0x00000000


	//----- nvinfo : EIATTR_REGCOUNT
	.align		4
.L_47:
        /*0030*/ 	.byte	0x04, 0x2f
        /*0032*/ 	.short	(.L_49 - .L_48)
	.align		4
.L_48:
        /*0034*/ 	.word	index@(_Z23reduce_kernel_dependentIfLi32EEvPT_)
        /*0038*/ 	.word	0x0000000a


	//----- nvinfo : EIATTR_FRAME_SIZE
	.align		4
.L_49:
        /*003c*/ 	.byte	0x04, 0x11
        /*003e*/ 	.short	(.L_51 - .L_50)
	.align		4
.L_50:
        /*0040*/ 	.word	index@(_Z23reduce_kernel_dependentIfLi32EEvPT_)
        /*0044*/ 	.word	0x00000000


	//----- nvinfo : EIATTR_REGCOUNT
	.align		4
.L_51:
        /*0048*/ 	.byte	0x04, 0x2f
        /*004a*/ 	.short	(.L_53 - .L_52)
	.align		4
.L_52:
        /*004c*/ 	.word	index@(_Z24reduce_kernel_dependent1IfLi32EEvPT_)
        /*0050*/ 	.word	0x0000000a


	//----- nvinfo : EIATTR_FRAME_SIZE
	.align		4
.L_53:
        /*0054*/ 	.byte	0x04, 0x11
        /*0056*/ 	.short	(.L_55 - .L_54)
	.align		4
.L_54:
        /*0058*/ 	.word	index@(_Z24reduce_kernel_dependent1IfLi32EEvPT_)
        /*005c*/ 	.word	0x00000000


	//----- nvinfo : EIATTR_REGCOUNT
	.align		4
.L_55:
        /*0060*/ 	.byte	0x04, 0x2f
        /*0062*/ 	.short	(.L_57 - .L_56)
	.align		4
.L_56:
        /*0064*/ 	.word	index@(_Z23reduce_kernel_dependentIiLi32EEvPT_)
        /*0068*/ 	.word	0x0000000a


	//----- nvinfo : EIATTR_FRAME_SIZE
	.align		4
.L_57:
        /*006c*/ 	.byte	0x04, 0x11
        /*006e*/ 	.short	(.L_59 - .L_58)
	.align		4
.L_58:
        /*0070*/ 	.word	index@(_Z23reduce_kernel_dependentIiLi32EEvPT_)
        /*0074*/ 	.word	0x00000000


	//----- nvinfo : EIATTR_REGCOUNT
	.align		4
.L_59:
        /*0078*/ 	.byte	0x04, 0x2f
        /*007a*/ 	.short	(.L_61 - .L_60)
	.align		4
.L_60:
        /*007c*/ 	.word	index@(_Z24reduce_kernel_dependent1IiLi32EEvPT_)
        /*0080*/ 	.word	0x0000000a


	//----- nvinfo : EIATTR_FRAME_SIZE
	.align		4
.L_61:
        /*0084*/ 	.byte	0x04, 0x11
        /*0086*/ 	.short	(.L_63 - .L_62)
	.align		4
.L_62:
        /*0088*/ 	.word	index@(_Z24reduce_kernel_dependent1IiLi32EEvPT_)
        /*008c*/ 	.word	0x00000000


	//----- nvinfo : EIATTR_REGCOUNT
	.align		4
.L_63:
        /*0090*/ 	.byte	0x04, 0x2f
        /*0092*/ 	.short	(.L_65 - .L_64)
	.align		4
.L_64:
        /*0094*/ 	.word	index@(_ZN3cub18CUB_300001_SM_10006detail11EmptyKernelIvEEvv)
        /*0098*/ 	.word	0x00000004


	//----- nvinfo : EIATTR_FRAME_SIZE
	.align		4
.L_65:
        /*009c*/ 	.byte	0x04, 0x11
        /*009e*/ 	.short	(.L_67 - .L_66)
	.align		4
.L_66:
        /*00a0*/ 	.word	index@(_ZN3cub18CUB_300001_SM_10006detail11EmptyKernelIvEEvv)
        /*00a4*/ 	.word	0x00000000


	//----- nvinfo : EIATTR_MIN_STACK_SIZE
	.align		4
.L_67:
        /*00a8*/ 	.byte	0x04, 0x12
        /*00aa*/ 	.short	(.L_69 - .L_68)
	.align		4
.L_68:
        /*00ac*/ 	.word	index@(_ZN3cub18CUB_300001_SM_10006detail11EmptyKernelIvEEvv)
        /*00b0*/ 	.word	0x00000000


	//----- nvinfo : EIATTR_MIN_STACK_SIZE
	.align		4
.L_69:
        /*00b4*/ 	.byte	0x04, 0x12
        /*00b6*/ 	.short	(.L_71 - .L_70)
	.align		4
.L_70:
        /*00b8*/ 	.word	index@(_Z24reduce_kernel_dependent1IiLi32EEvPT_)
        /*00bc*/ 	.word	0x00000000


	//----- nvinfo : EIATTR_MIN_STACK_SIZE
	.align		4
.L_71:
        /*00c0*/ 	.byte	0x04, 0x12
        /*00c2*/ 	.short	(.L_73 - .L_72)
	.align		4
.L_72:
        /*00c4*/ 	.word	index@(_Z23reduce_kernel_dependentIiLi32EEvPT_)
        /*00c8*/ 	.word	0x00000000


	//----- nvinfo : EIATTR_MIN_STACK_SIZE
	.align		4
.L_73:
        /*00cc*/ 	.byte	0x04, 0x12
        /*00ce*/ 	.short	(.L_75 - .L_74)
	.align		4
.L_74:
        /*00d0*/ 	.word	index@(_Z24reduce_kernel_dependent1IfLi32EEvPT_)
        /*00d4*/ 	.word	0x00000000


	//----- nvinfo : EIATTR_MIN_STACK_SIZE
	.align		4
.L_75:
        /*00d8*/ 	.byte	0x04, 0x12
        /*00da*/ 	.short	(.L_77 - .L_76)
	.align		4
.L_76:
        /*00dc*/ 	.word	index@(_Z23reduce_kernel_dependentIfLi32EEvPT_)
        /*00e0*/ 	.word	0x00000000


	//----- nvinfo : EIATTR_MIN_STACK_SIZE
	.align		4
.L_77:
        /*00e4*/ 	.byte	0x04, 0x12
        /*00e6*/ 	.short	(.L_79 - .L_78)
	.align		4
.L_78:
        /*00e8*/ 	.word	index@(_Z14reduce_kernel1Pf)
        /*00ec*/ 	.word	0x00000000


	//----- nvinfo : EIATTR_MIN_STACK_SIZE
	.align		4
.L_79:
        /*00f0*/ 	.byte	0x04, 0x12
        /*00f2*/ 	.short	(.L_81 - .L_80)
	.align		4
.L_80:
        /*00f4*/ 	.word	index@(_Z13reduce_kernelPf)
        /*00f8*/ 	.word	0x00000000
.L_81:


//--------------------- .nv.compat                --------------------------
	.section	.nv.compat,"",@"SHT_CUDA_COMPAT_INFO"
	.align	4
        /*0000*/ 	.byte	0x02, 0x09, 0x00, 0x00, 0x02, 0x02, 0x01, 0x00, 0x02, 0x05, 0x05, 0x00, 0x03, 0x07, 0x01, 0x01
        /*0010*/ 	.byte	0x02, 0x03, 0x00, 0x00, 0x02, 0x06, 0x01, 0x00, 0x04, 0x0b, 0x08, 0x00, 0x09, 0x00, 0x00, 0x00
        /*0020*/ 	.byte	0x00, 0x00, 0x00, 0x00


//--------------------- .nv.info._ZN3cub18CUB_300001_SM_10006detail11EmptyKernelIvEEvv --------------------------
	.section	.nv.info._ZN3cub18CUB_300001_SM_10006detail11EmptyKernelIvEEvv,"",@"SHT_CUDA_INFO"
	.sectionflags	@""
	.align	4


	//----- nvinfo : EIATTR_CUDA_API_VERSION
	.align		4
        /*0000*/ 	.byte	0x04, 0x37
        /*0002*/ 	.short	(.L_83 - .L_82)
.L_82:
        /*0004*/ 	.word	0x00000082


	//----- nvinfo : EIATTR_SPARSE_MMA_MASK
	.align		4
.L_83:
        /*0008*/ 	.byte	0x03, 0x50
        /*000a*/ 	.short	0x0000


	//----- nvinfo : EIATTR_MAXREG_COUNT
	.align		4
        /*000c*/ 	.byte	0x03, 0x1b
        /*000e*/ 	.short	0x00ff


	//----- nvinfo : EIATTR_MERCURY_ISA_VERSION
	.align		4
        /*0010*/ 	.byte	0x03, 0x5f
        /*0012*/ 	.short	0x0101


	//----- nvinfo : EIATTR_VRC_CTA_INIT_COUNT
	.align		4
        /*0014*/ 	.byte	0x02, 0x4a
	.zero		1
	.zero		1


	//----- nvinfo : EIATTR_EXIT_INSTR_OFFSETS
	.align		4
        /*0018*/ 	.byte	0x04, 0x1c
        /*001a*/ 	.short	(.L_85 - .L_84)


	//   ....[0]....
.L_84:
        /*001c*/ 	.word	0x00000010


	//----- nvinfo : EIATTR_SW_WAR
	.align		4
.L_85:
        /*0020*/ 	.byte	0x04, 0x36
        /*0022*/ 	.short	(.L_87 - .L_86)
.L_86:
        /*0024*/ 	.word	0x00000008
.L_87:


//--------------------- .nv.info._Z24reduce_kernel_dependent1IiLi32EEvPT_ --------------------------
	.section	.nv.info._Z24reduce_kernel_dependent1IiLi32EEvPT_,"",@"SHT_CUDA_INFO"
	.sectionflags	@""
	.align	4


	//----- nvinfo : EIATTR_CUDA_API_VERSION
	.align		4
        /*0000*/ 	.byte	0x04, 0x37
        /*0002*/ 	.short	(.L_89 - .L_88)
.L_88:
        /*0004*/ 	.word	0x00000082


	//----- nvinfo : EIATTR_KPARAM_INFO
	.align		4
.L_89:
        /*0008*/ 	.byte	0x04, 0x17
        /*000a*/ 	.short	(.L_91 - .L_90)
.L_90:
        /*000c*/ 	.word	0x00000000
        /*0010*/ 	.short	0x0000
        /*0012*/ 	.short	0x0000
        /*0014*/ 	.byte	0x00, 0xf5, 0x21, 0x00


	//----- nvinfo : EIATTR_SPARSE_MMA_MASK
	.align		4
.L_91:
        /*0018*/ 	.byte	0x03, 0x50
        /*001a*/ 	.short	0x0000


	//----- nvinfo : EIATTR_MAXREG_COUNT
	.align		4
        /*001c*/ 	.byte	0x03, 0x1b
        /*001e*/ 	.short	0x00ff


	//----- nvinfo : EIATTR_NUM_BARRIERS
	.align		4
        /*0020*/ 	.byte	0x02, 0x4c
        /*0022*/ 	.byte	0x01
	.zero		1


	//----- nvinfo : EIATTR_MERCURY_ISA_VERSION
	.align		4
        /*0024*/ 	.byte	0x03, 0x5f
        /*0026*/ 	.short	0x0101


	//----- nvinfo : EIATTR_COOP_GROUP_MASK_REGIDS
	.align		4
        /*0028*/ 	.byte	0x04, 0x29
        /*002a*/ 	.short	(.L_93 - .L_92)


	//   ....[0]....
.L_92:
        /*002c*/ 	.word	0xffffffff


	//   ....[1]....
        /*0030*/ 	.word	0xffffffff


	//   ....[2]....
        /*0034*/ 	.word	0xffffffff


	//   ....[3]....
        /*0038*/ 	.word	0xffffffff


	//   ....[4]....
        /*003c*/ 	.word	0xffffffff


	//----- nvinfo : EIATTR_COOP_GROUP_INSTR_OFFSETS
	.align		4
.L_93:
        /*0040*/ 	.byte	0x04, 0x28
        /*0042*/ 	.short	(.L_95 - .L_94)


	//   ....[0]....
.L_94:
        /*0044*/ 	.word	0x00000090


	//   ....[1]....
        /*0048*/ 	.word	0x00000100


	//   ....[2]....
        /*004c*/ 	.word	0x00000170


	//   ....[3]....
        /*0050*/ 	.word	0x000001e0


	//   ....[4]....
        /*0054*/ 	.word	0x00000250


	//----- nvinfo : EIATTR_VRC_CTA_INIT_COUNT
	.align		4
.L_95:
        /*0058*/ 	.byte	0x02, 0x4a
	.zero		1
	.zero		1


	//----- nvinfo : EIATTR_EXIT_INSTR_OFFSETS
	.align		4
        /*005c*/ 	.byte	0x04, 0x1c
        /*005e*/ 	.short	(.L_97 - .L_96)


	//   ....[0]....
.L_96:
        /*0060*/ 	.word	0x00000310


	//----- nvinfo : EIATTR_CBANK_PARAM_SIZE
	.align		4
.L_97:
        /*0064*/ 	.byte	0x03, 0x19
        /*0066*/ 	.short	0x0008


	//----- nvinfo : EIATTR_PARAM_CBANK
	.align		4
        /*0068*/ 	.byte	0x04, 0x0a
        /*006a*/ 	.short	(.L_99 - .L_98)
	.align		4
.L_98:
        /*006c*/ 	.word	index@(.nv.constant0._Z24reduce_kernel_dependent1IiLi32EEvPT_)
        /*0070*/ 	.short	0x0380
        /*0072*/ 	.short	0x0008


	//----- nvinfo : EIATTR_SW_WAR
	.align		4
.L_99:
        /*0074*/ 	.byte	0x04, 0x36
        /*0076*/ 	.short	(.L_101 - .L_100)
.L_100:
        /*0078*/ 	.word	0x00000008
.L_101:


//--------------------- .nv.info._Z23reduce_kernel_dependentIiLi32EEvPT_ --------------------------
	.section	.nv.info._Z23reduce_kernel_dependentIiLi32EEvPT_,"",@"SHT_CUDA_INFO"
	.sectionflags	@""
	.align	4


	//----- nvinfo : EIATTR_CUDA_API_VERSION
	.align		4
        /*0000*/ 	.byte	0x04, 0x37
        /*0002*/ 	.short	(.L_103 - .L_102)
.L_102:
        /*0004*/ 	.word	0x00000082


	//----- nvinfo : EIATTR_KPARAM_INFO
	.align		4
.L_103:
        /*0008*/ 	.byte	0x04, 0x17
        /*000a*/ 	.short	(.L_105 - .L_104)
.L_104:
        /*000c*/ 	.word	0x00000000
        /*0010*/ 	.short	0x0000
        /*0012*/ 	.short	0x0000
        /*0014*/ 	.byte	0x00, 0xf5, 0x21, 0x00


	//----- nvinfo : EIATTR_SPARSE_MMA_MASK
	.align		4
.L_105:
        /*0018*/ 	.byte	0x03, 0x50
        /*001a*/ 	.short	0x0000


	//----- nvinfo : EIATTR_MAXREG_COUNT
	.align		4
        /*001c*/ 	.byte	0x03, 0x1b
        /*001e*/ 	.short	0x00ff


	//----- nvinfo : EIATTR_NUM_BARRIERS
	.align		4
        /*0020*/ 	.byte	0x02, 0x4c
        /*0022*/ 	.byte	0x01
	.zero		1


	//----- nvinfo : EIATTR_MERCURY_ISA_VERSION
	.align		4
        /*0024*/ 	.byte	0x03, 0x5f
        /*0026*/ 	.short	0x0101


	//----- nvinfo : EIATTR_COOP_GROUP_MASK_REGIDS
	.align		4
        /*0028*/ 	.byte	0x04, 0x29
        /*002a*/ 	.short	(.L_107 - .L_106)


	//   ....[0]....
.L_106:
        /*002c*/ 	.word	0xffffffff


	//   ....[1]....
        /*0030*/ 	.word	0xffffffff


	//   ....[2]....
        /*0034*/ 	.word	0xffffffff


	//   ....[3]....
        /*0038*/ 	.word	0xffffffff


	//   ....[4]....
        /*003c*/ 	.word	0xffffffff


	//----- nvinfo : EIATTR_COOP_GROUP_INSTR_OFFSETS
	.align		4
.L_107:
        /*0040*/ 	.byte	0x04, 0x28
        /*0042*/ 	.short	(.L_109 - .L_108)


	//   ....[0]....
.L_108:
        /*0044*/ 	.word	0x00000090


	//   ....[1]....
        /*0048*/ 	.word	0x00000100


	//   ....[2]....
        /*004c*/ 	.word	0x00000170


	//   ....[3]....
        /*0050*/ 	.word	0x000001e0


	//   ....[4]....
        /*0054*/ 	.word	0x00000250


	//----- nvinfo : EIATTR_VRC_CTA_INIT_COUNT
	.align		4
.L_109:
        /*0058*/ 	.byte	0x02, 0x4a
	.zero		1
	.zero		1


	//----- nvinfo : EIATTR_EXIT_INSTR_OFFSETS
	.align		4
        /*005c*/ 	.byte	0x04, 0x1c
        /*005e*/ 	.short	(.L_111 - .L_110)


	//   ....[0]....
.L_110:
        /*0060*/ 	.word	0x00000310


	//----- nvinfo : EIATTR_CBANK_PARAM_SIZE
	.align		4
.L_111:
        /*0064*/ 	.byte	0x03, 0x19
        /*0066*/ 	.short	0x0008


	//----- nvinfo : EIATTR_PARAM_CBANK
	.align		4
        /*0068*/ 	.byte	0x04, 0x0a
        /*006a*/ 	.short	(.L_113 - .L_112)
	.align		4
.L_112:
        /*006c*/ 	.word	index@(.nv.constant0._Z23reduce_kernel_dependentIiLi32EEvPT_)
        /*0070*/ 	.short	0x0380
        /*0072*/ 	.short	0x0008


	//----- nvinfo : EIATTR_SW_WAR
	.align		4
.L_113:
        /*0074*/ 	.byte	0x04, 0x36
        /*0076*/ 	.short	(.L_115 - .L_114)
.L_114:
        /*0078*/ 	.word	0x00000008
.L_115:


//--------------------- .nv.info._Z24reduce_kernel_dependent1IfLi32EEvPT_ --------------------------
	.section	.nv.info._Z24reduce_kernel_dependent1IfLi32EEvPT_,"",@"SHT_CUDA_INFO"
	.sectionflags	@""
	.align	4


	//----- nvinfo : EIATTR_CUDA_API_VERSION
	.align		4
        /*0000*/ 	.byte	0x04, 0x37
        /*0002*/ 	.short	(.L_117 - .L_116)
.L_116:
        /*0004*/ 	.word	0x00000082


	//----- nvinfo : EIATTR_KPARAM_INFO
	.align		4
.L_117:
        /*0008*/ 	.byte	0x04, 0x17
        /*000a*/ 	.short	(.L_119 - .L_118)
.L_118:
        /*000c*/ 	.word	0x00000000
        /*0010*/ 	.short	0x0000
        /*0012*/ 	.short	0x0000
        /*0014*/ 	.byte	0x00, 0xf5, 0x21, 0x00


	//----- nvinfo : EIATTR_SPARSE_MMA_MASK
	.align		4
.L_119:
        /*0018*/ 	.byte	0x03, 0x50
        /*001a*/ 	.short	0x0000


	//----- nvinfo : EIATTR_MAXREG_COUNT
	.align		4
        /*001c*/ 	.byte	0x03, 0x1b
        /*001e*/ 	.short	0x00ff


	//----- nvinfo : EIATTR_NUM_BARRIERS
	.align		4
        /*0020*/ 	.byte	0x02, 0x4c
        /*0022*/ 	.byte	0x01
	.zero		1


	//----- nvinfo : EIATTR_MERCURY_ISA_VERSION
	.align		4
        /*0024*/ 	.byte	0x03, 0x5f
        /*0026*/ 	.short	0x0101


	//----- nvinfo : EIATTR_COOP_GROUP_MASK_REGIDS
	.align		4
        /*0028*/ 	.byte	0x04, 0x29
        /*002a*/ 	.short	(.L_121 - .L_120)


	//   ....[0]....
.L_120:
        /*002c*/ 	.word	0xffffffff


	//   ....[1]....
        /*0030*/ 	.word	0xffffffff


	//   ....[2]....
        /*0034*/ 	.word	0xffffffff


	//   ....[3]....
        /*0038*/ 	.word	0xffffffff


	//   ....[4]....
        /*003c*/ 	.word	0xffffffff


	//----- nvinfo : EIATTR_COOP_GROUP_INSTR_OFFSETS
	.align		4
.L_121:
        /*0040*/ 	.byte	0x04, 0x28
        /*0042*/ 	.short	(.L_123 - .L_122)


	//   ....[0]....
.L_122:
        /*0044*/ 	.word	0x000000b0


	//   ....[1]....
        /*0048*/ 	.word	0x000000f0


	//   ....[2]....
        /*004c*/ 	.word	0x00000130


	//   ....[3]....
        /*0050*/ 	.word	0x00000170


	//   ....[4]....
        /*0054*/ 	.word	0x000001b0


	//----- nvinfo : EIATTR_VRC_CTA_INIT_COUNT
	.align		4
.L_123:
        /*0058*/ 	.byte	0x02, 0x4a
	.zero		1
	.zero		1


	//----- nvinfo : EIATTR_EXIT_INSTR_OFFSETS
	.align		4
        /*005c*/ 	.byte	0x04, 0x1c
        /*005e*/ 	.short	(.L_125 - .L_124)


	//   ....[0]....
.L_124:
        /*0060*/ 	.word	0x00000200


	//----- nvinfo : EIATTR_CBANK_PARAM_SIZE
	.align		4
.L_125:
        /*0064*/ 	.byte	0x03, 0x19
        /*0066*/ 	.short	0x0008


	//----- nvinfo : EIATTR_PARAM_CBANK
	.align		4
        /*0068*/ 	.byte	0x04, 0x0a
        /*006a*/ 	.short	(.L_127 - .L_126)
	.align		4
.L_126:
        /*006c*/ 	.word	index@(.nv.constant0._Z24reduce_kernel_dependent1IfLi32EEvPT_)
        /*0070*/ 	.short	0x0380
        /*0072*/ 	.short	0x0008


	//----- nvinfo : EIATTR_SW_WAR
	.align		4
.L_127:
        /*0074*/ 	.byte	0x04, 0x36
        /*0076*/ 	.short	(.L_129 - .L_128)
.L_128:
        /*0078*/ 	.word	0x00000008
.L_129:


//--------------------- .nv.info._Z23reduce_kernel_dependentIfLi32EEvPT_ --------------------------
	.section	.nv.info._Z23reduce_kernel_dependentIfLi32EEvPT_,"",@"SHT_CUDA_INFO"
	.sectionflags	@""
	.align	4


	//----- nvinfo : EIATTR_CUDA_API_VERSION
	.align		4
        /*0000*/ 	.byte	0x04, 0x37
        /*0002*/ 	.short	(.L_131 - .L_130)
.L_130:
        /*0004*/ 	.word	0x00000082


	//----- nvinfo : EIATTR_KPARAM_INFO
	.align		4
.L_131:
        /*0008*/ 	.byte	0x04, 0x17
        /*000a*/ 	.short	(.L_133 - .L_132)
.L_132:
        /*000c*/ 	.word	0x00000000
        /*0010*/ 	.short	0x0000
        /*0012*/ 	.short	0x0000
        /*0014*/ 	.byte	0x00, 0xf5, 0x21, 0x00


	//----- nvinfo : EIATTR_SPARSE_MMA_MASK
	.align		4
.L_133:
        /*0018*/ 	.byte	0x03, 0x50
        /*001a*/ 	.short	0x0000


	//----- nvinfo : EIATTR_MAXREG_COUNT
	.align		4
        /*001c*/ 	.byte	0x03, 0x1b
        /*001e*/ 	.short	0x00ff


	//----- nvinfo : EIATTR_NUM_BARRIERS
	.align		4
        /*0020*/ 	.byte	0x02, 0x4c
        /*0022*/ 	.byte	0x01
	.zero		1


	//----- nvinfo : EIATTR_MERCURY_ISA_VERSION
	.align		4
        /*0024*/ 	.byte	0x03, 0x5f
        /*0026*/ 	.short	0x0101


	//----- nvinfo : EIATTR_COOP_GROUP_MASK_REGIDS
	.align		4
        /*0028*/ 	.byte	0x04, 0x29
        /*002a*/ 	.short	(.L_135 - .L_134)


	//   ....[0]....
.L_134:
        /*002c*/ 	.word	0xffffffff


	//   ....[1]....
        /*0030*/ 	.word	0xffffffff


	//   ....[2]....
        /*0034*/ 	.word	0xffffffff


	//   ....[3]....
        /*0038*/ 	.word	0xffffffff


	//   ....[4]....
        /*003c*/ 	.word	0xffffffff


	//----- nvinfo : EIATTR_COOP_GROUP_INSTR_OFFSETS
	.align		4
.L_135:
        /*0040*/ 	.byte	0x04, 0x28
        /*0042*/ 	.short	(.L_137 - .L_136)


	//   ....[0]....
.L_136:
        /*0044*/ 	.word	0x000000b0


	//   ....[1]....
        /*0048*/ 	.word	0x000000f0


	//   ....[2]....
        /*004c*/ 	.word	0x00000130


	//   ....[3]....
        /*0050*/ 	.word	0x00000170


	//   ....[4]....
        /*0054*/ 	.word	0x000001b0


	//----- nvinfo : EIATTR_VRC_CTA_INIT_COUNT
	.align		4
.L_137:
        /*0058*/ 	.byte	0x02, 0x4a
	.zero		1
	.zero		1


	//----- nvinfo : EIATTR_EXIT_INSTR_OFFSETS
	.align		4
        /*005c*/ 	.byte	0x04, 0x1c
        /*005e*/ 	.short	(.L_139 - .L_138)


	//   ....[0]....
.L_138:
        /*0060*/ 	.word	0x00000200


	//----- nvinfo : EIATTR_CBANK_PARAM_SIZE
	.align		4
.L_139:
        /*0064*/ 	.byte	0x03, 0x19
        /*0066*/ 	.short	0x0008


	//----- nvinfo : EIATTR_PARAM_CBANK
	.align		4
        /*0068*/ 	.byte	0x04, 0x0a
        /*006a*/ 	.short	(.L_141 - .L_140)
	.align		4
.L_140:
        /*006c*/ 	.word	index@(.nv.constant0._Z23reduce_kernel_dependentIfLi32EEvPT_)
        /*0070*/ 	.short	0x0380
        /*0072*/ 	.short	0x0008


	//----- nvinfo : EIATTR_SW_WAR
	.align		4
.L_141:
        /*0074*/ 	.byte	0x04, 0x36
        /*0076*/ 	.short	(.L_143 - .L_142)
.L_142:
        /*0078*/ 	.word	0x00000008
.L_143:


//--------------------- .nv.info._Z14reduce_kernel1Pf --------------------------
	.section	.nv.info._Z14reduce_kernel1Pf,"",@"SHT_CUDA_INFO"
	.sectionflags	@""
	.align	4


	//----- nvinfo : EIATTR_CUDA_API_VERSION
	.align		4
        /*0000*/ 	.byte	0x04, 0x37
        /*0002*/ 	.short	(.L_145 - .L_144)
.L_144:
        /*0004*/ 	.word	0x00000082


	//----- nvinfo : EIATTR_KPARAM_INFO
	.align		4
.L_145:
        /*0008*/ 	.byte	0x04, 0x17
        /*000a*/ 	.short	(.L_147 - .L_146)
.L_146:
        /*000c*/ 	.word	0x00000000
        /*0010*/ 	.short	0x0000
        /*0012*/ 	.short	0x0000
        /*0014*/ 	.byte	0x00, 0xf5, 0x21, 0x00


	//----- nvinfo : EIATTR_SPARSE_MMA_MASK
	.align		4
.L_147:
        /*0018*/ 	.byte	0x03, 0x50
        /*001a*/ 	.short	0x0000


	//----- nvinfo : EIATTR_MAXREG_COUNT
	.align		4
        /*001c*/ 	.byte	0x03, 0x1b
        /*001e*/ 	.short	0x00ff


	//----- nvinfo : EIATTR_NUM_BARRIERS
	.align		4
        /*0020*/ 	.byte	0x02, 0x4c
        /*0022*/ 	.byte	0x01
	.zero		1


	//----- nvinfo : EIATTR_MERCURY_ISA_VERSION
	.align		4
        /*0024*/ 	.byte	0x03, 0x5f
        /*0026*/ 	.short	0x0101


	//----- nvinfo : EIATTR_COOP_GROUP_MASK_REGIDS
	.align		4
        /*0028*/ 	.byte	0x04, 0x29
        /*002a*/ 	.short	(.L_149 - .L_148)


	//   ....[0]....
.L_148:
        /*002c*/ 	.word	0xffffffff


	//   ....[1]....
        /*0030*/ 	.word	0xffffffff


	//   ....[2]....
        /*0034*/ 	.word	0xffffffff


	//   ....[3]....
        /*0038*/ 	.word	0xffffffff


	//   ....[4]....
        /*003c*/ 	.word	0xffffffff


	//----- nvinfo : EIATTR_COOP_GROUP_INSTR_OFFSETS
	.align		4
.L_149:
        /*0040*/ 	.byte	0x04, 0x28
        /*0042*/ 	.short	(.L_151 - .L_150)


	//   ....[0]....
.L_150:
        /*0044*/ 	.word	0x000000b0


	//   ....[1]....
        /*0048*/ 	.word	0x000000f0


	//   ....[2]....
        /*004c*/ 	.word	0x00000130


	//   ....[3]....
        /*0050*/ 	.word	0x00000170


	//   ....[4]....
        /*0054*/ 	.word	0x000001b0


	//----- nvinfo : EIATTR_VRC_CTA_INIT_COUNT
	.align		4
.L_151:
        /*0058*/ 	.byte	0x02, 0x4a
	.zero		1
	.zero		1


	//----- nvinfo : EIATTR_EXIT_INSTR_OFFSETS
	.align		4
        /*005c*/ 	.byte	0x04, 0x1c
        /*005e*/ 	.short	(.L_153 - .L_152)


	//   ....[0]....
.L_152:
        /*0060*/ 	.word	0x00000200


	//----- nvinfo : EIATTR_CBANK_PARAM_SIZE
	.align		4
.L_153:
        /*0064*/ 	.byte	0x03, 0x19
        /*0066*/ 	.short	0x0008


	//----- nvinfo : EIATTR_PARAM_CBANK
	.align		4
        /*0068*/ 	.byte	0x04, 0x0a
        /*006a*/ 	.short	(.L_155 - .L_154)
	.align		4
.L_154:
        /*006c*/ 	.word	index@(.nv.constant0._Z14reduce_kernel1Pf)
        /*0070*/ 	.short	0x0380
        /*0072*/ 	.short	0x0008


	//----- nvinfo : EIATTR_SW_WAR
	.align		4
.L_155:
        /*0074*/ 	.byte	0x04, 0x36
        /*0076*/ 	.short	(.L_157 - .L_156)
.L_156:
        /*0078*/ 	.word	0x00000008
.L_157:


//--------------------- .nv.info._Z13reduce_kernelPf --------------------------
	.section	.nv.info._Z13reduce_kernelPf,"",@"SHT_CUDA_INFO"
	.sectionflags	@""
	.align	4


	//----- nvinfo : EIATTR_CUDA_API_VERSION
	.align		4
        /*0000*/ 	.byte	0x04, 0x37
        /*0002*/ 	.short	(.L_159 - .L_158)
.L_158:
        /*0004*/ 	.word	0x00000082


	//----- nvinfo : EIATTR_KPARAM_INFO
	.align		4
.L_159:
        /*0008*/ 	.byte	0x04, 0x17
        /*000a*/ 	.short	(.L_161 - .L_160)
.L_160:
        /*000c*/ 	.word	0x00000000
        /*0010*/ 	.short	0x0000
        /*0012*/ 	.short	0x0000
        /*0014*/ 	.byte	0x00, 0xf5, 0x21, 0x00


	//----- nvinfo : EIATTR_SPARSE_MMA_MASK
	.align		4
.L_161:
        /*0018*/ 	.byte	0x03, 0x50
        /*001a*/ 	.short	0x0000


	//----- nvinfo : EIATTR_MAXREG_COUNT
	.align		4
        /*001c*/ 	.byte	0x03, 0x1b
        /*001e*/ 	.short	0x00ff


	//----- nvinfo : EIATTR_NUM_BARRIERS
	.align		4
        /*0020*/ 	.byte	0x02, 0x4c
        /*0022*/ 	.byte	0x01
	.zero		1


	//----- nvinfo : EIATTR_MERCURY_ISA_VERSION
	.align		4
        /*0024*/ 	.byte	0x03, 0x5f
        /*0026*/ 	.short	0x0101


	//----- nvinfo : EIATTR_COOP_GROUP_MASK_REGIDS
	.align		4
        /*0028*/ 	.byte	0x04, 0x29
        /*002a*/ 	.short	(.L_163 - .L_162)


	//   ....[0]....
.L_162:
        /*002c*/ 	.word	0xffffffff


	//   ....[1]....
        /*0030*/ 	.word	0xffffffff


	//   ....[2]....
        /*0034*/ 	.word	0xffffffff


	//   ....[3]....
        /*0038*/ 	.word	0xffffffff


	//   ....[4]....
        /*003c*/ 	.word	0xffffffff


	//----- nvinfo : EIATTR_COOP_GROUP_INSTR_OFFSETS
	.align		4
.L_163:
        /*0040*/ 	.byte	0x04, 0x28
        /*0042*/ 	.short	(.L_165 - .L_164)


	//   ....[0]....
.L_164:
        /*0044*/ 	.word	0x000000b0


	//   ....[1]....
        /*0048*/ 	.word	0x000000f0


	//   ....[2]....
        /*004c*/ 	.word	0x00000130


	//   ....[3]....
        /*0050*/ 	.word	0x00000170


	//   ....[4]....
        /*0054*/ 	.word	0x000001b0


	//----- nvinfo : EIATTR_VRC_CTA_INIT_COUNT
	.align		4
.L_165:
        /*0058*/ 	.byte	0x02, 0x4a
	.zero		1
	.zero		1


	//----- nvinfo : EIATTR_EXIT_INSTR_OFFSETS
	.align		4
        /*005c*/ 	.byte	0x04, 0x1c
        /*005e*/ 	.short	(.L_167 - .L_166)


	//   ....[0]....
.L_166:
        /*0060*/ 	.word	0x00000200


	//----- nvinfo : EIATTR_CBANK_PARAM_SIZE
	.align		4
.L_167:
        /*0064*/ 	.byte	0x03, 0x19
        /*0066*/ 	.short	0x0008


	//----- nvinfo : EIATTR_PARAM_CBANK
	.align		4
        /*0068*/ 	.byte	0x04, 0x0a
        /*006a*/ 	.short	(.L_169 - .L_168)
	.align		4
.L_168:
        /*006c*/ 	.word	index@(.nv.constant0._Z13reduce_kernelPf)
        /*0070*/ 	.short	0x0380
        /*0072*/ 	.short	0x0008


	//----- nvinfo : EIATTR_SW_WAR
	.align		4
.L_169:
        /*0074*/ 	.byte	0x04, 0x36
        /*0076*/ 	.short	(.L_171 - .L_170)
.L_170:
        /*0078*/ 	.word	0x00000008
.L_171:


//--------------------- .nv.callgraph             --------------------------
	.section	.nv.callgraph,"",@"SHT_CUDA_CALLGRAPH"
	.align	4
	.sectionentsize	8
	.align		4
        /*0000*/ 	.word	0x00000000
	.align		4
        /*0004*/ 	.word	0xffffffff
	.align		4
        /*0008*/ 	.word	0x00000000
	.align		4
        /*000c*/ 	.word	0xfffffffe
	.align		4
        /*0010*/ 	.word	0x00000000
	.align		4
        /*0014*/ 	.word	0xfffffffd
	.align		4
        /*0018*/ 	.word	0x00000000
	.align		4
        /*001c*/ 	.word	0xfffffffc


//--------------------- .nv.constant4             --------------------------
	.section	.nv.constant4,"a",@progbits
	.align	8
	.align		8
.nv.constant4:
        /*0000*/ 	.dword	_ZN34_INTERNAL_6918234a_4_k_cu_c75e9b5b4cuda3std3__45__cpo5beginE
	.align		8
        /*0008*/ 	.dword	_ZN34_INTERNAL_6918234a_4_k_cu_c75e9b5b4cuda3std3__45__cpo3endE
	.align		8
        /*0010*/ 	.dword	_ZN34_INTERNAL_6918234a_4_k_cu_c75e9b5b4cuda3std3__45__cpo6cbeginE
	.align		8
        /*0018*/ 	.dword	_ZN34_INTERNAL_6918234a_4_k_cu_c75e9b5b4cuda3std3__45__cpo4cendE
	.align		8
        /*0020*/ 	.dword	_ZN34_INTERNAL_6918234a_4_k_cu_c75e9b5b4cuda3std3__45__cpo6rbeginE
	.align		8
        /*0028*/ 	.dword	_ZN34_INTERNAL_6918234a_4_k_cu_c75e9b5b4cuda3std3__45__cpo4rendE
	.align		8
        /*0030*/ 	.dword	_ZN34_INTERNAL_6918234a_4_k_cu_c75e9b5b4cuda3std3__45__cpo7crbeginE
	.align		8
        /*0038*/ 	.dword	_ZN34_INTERNAL_6918234a_4_k_cu_c75e9b5b4cuda3std3__45__cpo5crendE
	.align		8
        /*0040*/ 	.dword	_ZN34_INTERNAL_6918234a_4_k_cu_c75e9b5b4cuda3std3__436_GLOBAL__N__6918234a_4_k_cu_c75e9b5b6ignoreE
	.align		8
        /*0048*/ 	.dword	_ZN34_INTERNAL_6918234a_4_k_cu_c75e9b5b4cuda3std3__419piecewise_constructE
	.align		8
        /*0050*/ 	.dword	_ZN34_INTERNAL_6918234a_4_k_cu_c75e9b5b4cuda3std3__48in_placeE
	.align		8
        /*0058*/ 	.dword	_ZN34_INTERNAL_6918234a_4_k_cu_c75e9b5b4cuda3std3__420unreachable_sentinelE
	.align		8
        /*0060*/ 	.dword	_ZN34_INTERNAL_6918234a_4_k_cu_c75e9b5b4cuda3std3__47nulloptE
	.align		8
        /*0068*/ 	.dword	_ZN34_INTERNAL_6918234a_4_k_cu_c75e9b5b4cuda3std3__48unexpectE
	.align		8
        /*0070*/ 	.dword	_ZN34_INTERNAL_6918234a_4_k_cu_c75e9b5b4cuda3std6ranges3__45__cpo4swapE
	.align		8
        /*0078*/ 	.dword	_ZN34_INTERNAL_6918234a_4_k_cu_c75e9b5b4cuda3std6ranges3__45__cpo9iter_moveE
	.align		8
        /*0080*/ 	.dword	_ZN34_INTERNAL_6918234a_4_k_cu_c75e9b5b4cuda3std6ranges3__45__cpo5beginE
	.align		8
        /*0088*/ 	.dword	_ZN34_INTERNAL_6918234a_4_k_cu_c75e9b5b4cuda3std6ranges3__45__cpo3endE
	.align		8
        /*0090*/ 	.dword	_ZN34_INTERNAL_6918234a_4_k_cu_c75e9b5b4cuda3std6ranges3__45__cpo6cbeginE
	.align		8
        /*0098*/ 	.dword	_ZN34_INTERNAL_6918234a_4_k_cu_c75e9b5b4cuda3std6ranges3__45__cpo4cendE
	.align		8
        /*00a0*/ 	.dword	_ZN34_INTERNAL_6918234a_4_k_cu_c75e9b5b4cuda3std6ranges3__45__cpo7advanceE
	.align		8
        /*00a8*/ 	.dword	_ZN34_INTERNAL_6918234a_4_k_cu_c75e9b5b4cuda3std6ranges3__45__cpo9iter_swapE
	.align		8
        /*00b0*/ 	.dword	_ZN34_INTERNAL_6918234a_4_k_cu_c75e9b5b4cuda3std6ranges3__45__cpo4nextE
	.align		8
        /*00b8*/ 	.dword	_ZN34_INTERNAL_6918234a_4_k_cu_c75e9b5b4cuda3std6ranges3__45__cpo4prevE
	.align		8
        /*00c0*/ 	.dword	_ZN34_INTERNAL_6918234a_4_k_cu_c75e9b5b4cuda3std6ranges3__45__cpo4dataE
	.align		8
        /*00c8*/ 	.dword	_ZN34_INTERNAL_6918234a_4_k_cu_c75e9b5b4cuda3std6ranges3__45__cpo5cdataE
	.align		8
        /*00d0*/ 	.dword	_ZN34_INTERNAL_6918234a_4_k_cu_c75e9b5b4cuda3std6ranges3__45__cpo4sizeE
	.align		8
        /*00d8*/ 	.dword	_ZN34_INTERNAL_6918234a_4_k_cu_c75e9b5b4cuda3std6ranges3__45__cpo5ssizeE
	.align		8
        /*00e0*/ 	.dword	_ZN34_INTERNAL_6918234a_4_k_cu_c75e9b5b4cuda3std6ranges3__45__cpo8distanceE
	.align		8
        /*00e8*/ 	.dword	_ZN34_INTERNAL_6918234a_4_k_cu_c75e9b5b6thrust24THRUST_300001_SM_1000_NS6system6detail10sequential3seqE
	.align		8
        /*00f0*/ 	.dword	_ZN34_INTERNAL_6918234a_4_k_cu_c75e9b5b6thrust24THRUST_300001_SM_1000_NS12placeholders2_1E
	.align		8
        /*00f8*/ 	.dword	_ZN34_INTERNAL_6918234a_4_k_cu_c75e9b5b6thrust24THRUST_300001_SM_1000_NS12placeholders2_2E
	.align		8
        /*0100*/ 	.dword	_ZN34_INTERNAL_6918234a_4_k_cu_c75e9b5b6thrust24THRUST_300001_SM_1000_NS12placeholders2_3E
	.align		8
        /*0108*/ 	.dword	_ZN34_INTERNAL_6918234a_4_k_cu_c75e9b5b6thrust24THRUST_300001_SM_1000_NS12placeholders2_4E
	.align		8
        /*0110*/ 	.dword	_ZN34_INTERNAL_6918234a_4_k_cu_c75e9b5b6thrust24THRUST_300001_SM_1000_NS12placeholders2_5E
	.align		8
        /*0118*/ 	.dword	_ZN34_INTERNAL_6918234a_4_k_cu_c75e9b5b6thrust24THRUST_300001_SM_1000_NS12placeholders2_6E
	.align		8
        /*0120*/ 	.dword	_ZN34_INTERNAL_6918234a_4_k_cu_c75e9b5b6thrust24THRUST_300001_SM_1000_NS12placeholders2_7E
	.align		8
        /*0128*/ 	.dword	_ZN34_INTERNAL_6918234a_4_k_cu_c75e9b5b6thrust24THRUST_300001_SM_1000_NS12placeholders2_8E
	.align		8
        /*0130*/ 	.dword	_ZN34_INTERNAL_6918234a_4_k_cu_c75e9b5b6thrust24THRUST_300001_SM_1000_NS12placeholders2_9E
	.align		8
        /*0138*/ 	.dword	_ZN34_INTERNAL_6918234a_4_k_cu_c75e9b5b6thrust24THRUST_300001_SM_1000_NS12placeholders3_10E


//--------------------- .text._ZN3cub18CUB_300001_SM_10006detail11EmptyKernelIvEEvv --------------------------
	.section	.text._ZN3cub18CUB_300001_SM_10006detail11EmptyKernelIvEEvv,"ax",@progbits
	.align	128
        .global         _ZN3cub18CUB_300001_SM_10006detail11EmptyKernelIvEEvv
        .type           _ZN3cub18CUB_300001_SM_10006detail11EmptyKernelIvEEvv,@function
        .size           _ZN3cub18CUB_300001_SM_10006detail11EmptyKernelIvEEvv,(.L_x_7 - _ZN3cub18CUB_300001_SM_10006detail11EmptyKernelIvEEvv)
        .other          _ZN3cub18CUB_300001_SM_10006detail11EmptyKernelIvEEvv,@"STO_CUDA_ENTRY STV_DEFAULT"
_ZN3cub18CUB_300001_SM_10006detail11EmptyKernelIvEEvv:
.text._ZN3cub18CUB_300001_SM_10006detail11EmptyKernelIvEEvv:
[----:B------:R-:W-:Y:S01]  /*0000*/  LDC R1, c[0x0][0x37c] ;  /* 0x0000df00ff017b82 */ /* 0x000fe20000000800 */
[----:B------:R-:W-:Y:S05]  /*0010*/  EXIT ;  /* 0x000000000000794d */ /* 0x000fea0003800000 */
.L_x_0:
[----:B------:R-:W-:-:S00]  /*0020*/  BRA `(.L_x_0) ;  /* 0xfffffffc00fc7947 */ /* 0x000fc0000383ffff */
[----:B------:R-:W-:-:S00]  /*0030*/  NOP ;  /* 0x0000000000007918 */ /* 0x000fc00000000000 */
        /* <DEDUP_REMOVED lines=12> */
.L_x_7:


//--------------------- .text._Z24reduce_kernel_dependent1IiLi32EEvPT_ --------------------------
	.section	.text._Z24reduce_kernel_dependent1IiLi32EEvPT_,"ax",@progbits
	.align	128
        .global         _Z24reduce_kernel_dependent1IiLi32EEvPT_
        .type           _Z24reduce_kernel_dependent1IiLi32EEvPT_,@function
        .size           _Z24reduce_kernel_dependent1IiLi32EEvPT_,(.L_x_8 - _Z24reduce_kernel_dependent1IiLi32EEvPT_)
        .other          _Z24reduce_kernel_dependent1IiLi32EEvPT_,@"STO_CUDA_ENTRY STV_DEFAULT"
_Z24reduce_kernel_dependent1IiLi32EEvPT_:
.text._Z24reduce_kernel_dependent1IiLi32EEvPT_:
[----:B------:R-:W-:Y:S01]  /*0000*/  LDC R1, c[0x0][0x37c] ;  /* 0x0000df00ff017b82 */ /* 0x000fe20000000800 */
[----:B------:R-:W0:Y:S07]  /*0010*/  S2R R7, SR_TID.X ;  /* 0x0000000000077919 */ /* 0x000e2e0000002100 */
[----:B------:R-:W0:Y:S01]  /*0020*/  LDC.64 R2, c[0x0][0x380] ;  /* 0x0000e000ff027b82 */ /* 0x000e220000000a00 */
[----:B------:R-:W1:Y:S01]  /*0030*/  LDCU.64 UR4, c[0x0][0x358] ;  /* 0x00006b00ff0477ac */ /* 0x000e620008000a00 */
[----:B0-----:R-:W-:-:S05]  /*0040*/  IMAD.WIDE.U32 R2, R7, 0x4, R2 ;  /* 0x0000000407027825 */ /* 0x001fca00078e0002 */
[----:B-1----:R-:W2:Y:S01]  /*0050*/  LDG.E R4, desc[UR4][R2.64] ;  /* 0x0000000402047981 */ /* 0x002ea2000c1e1900 */
[----:B------:R-:W0:Y:S01]  /*0060*/  S2R R6, SR_LANEID ;  /* 0x0000000000067919 */ /* 0x000e220000000000 */
[----:B------:R-:W-:Y:S01]  /*0070*/  BAR.SYNC.DEFER_BLOCKING 0x0 ;  /* 0x0000000000007b1d */ /* 0x000fe20000010000 */
[----:B0-----:R-:W-:-:S05]  /*0080*/  ISETP.GT.AND P1, PT, R6, 0x1e, PT ;  /* 0x0000001e0600780c */ /* 0x001fca0003f24270 */
[----:B--2---:R-:W0:Y:S08]  /*0090*/  SHFL.DOWN PT, R0, R4, 0x1, 0x1f ;  /* 0x08201f0004007f89 */ /* 0x004e3000000e0000 */
[----:B------:R-:W-:Y:S02]  /*00a0*/  @!P1 I2FP.F32.S32 R5, R4 ;  /* 0x0000000400059245 */ /* 0x000fe40000201400 */
[----:B0-----:R-:W-:-:S04]  /*00b0*/  @!P1 I2FP.F32.S32 R0, R0 ;  /* 0x0000000000009245 */ /* 0x001fc80000201400 */
[----:B------:R-:W-:-:S04]  /*00c0*/  @!P1 FSETP.GT.AND P0, PT, R5, R0, PT ;  /* 0x000000000500920b */ /* 0x000fc80003f04000 */
[----:B------:R-:W-:-:S04]  /*00d0*/  @!P1 FSEL R0, R5, R0, P0 ;  /* 0x0000000005009208 */ /* 0x000fc80000000000 */
[----:B------:R-:W0:Y:S01]  /*00e0*/  @!P1 F2I.TRUNC.NTZ R4, R0 ;  /* 0x0000000000049305 */ /* 0x000e22000020f100 */
[----:B------:R-:W-:Y:S01]  /*00f0*/  ISETP.GT.AND P1, PT, R6, 0x1d, PT ;  /* 0x0000001d0600780c */ /* 0x000fe20003f24270 */
[----:B0-----:R-:W0:-:S12]  /*0100*/  SHFL.DOWN PT, R5, R4, 0x2, 0x1f ;  /* 0x08401f0004057f89 */ /* 0x001e1800000e0000 */
        /* <DEDUP_REMOVED lines=17> */
[----:B------:R-:W-:Y:S02]  /*0220*/  @!P1 FSEL R5, R5, R2, P0 ;  /* 0x0000000205059208 */ /* 0x000fe40000000000 */
[----:B------:R-:W-:Y:S02]  /*0230*/  ISETP.GT.AND P0, PT, R6, 0xf, PT ;  /* 0x0000000f0600780c */ /* 0x000fe40003f04270 */
[----:B------:R-:W0:Y:S02]  /*0240*/  @!P1 F2I.TRUNC.NTZ R4, R5 ;  /* 0x0000000500049305 */ /* 0x000e24000020f100 */
[----:B0-----:R-:W0:Y:S09]  /*0250*/  SHFL.DOWN PT, R2, R4, 0x10, 0x1f ;  /* 0x0a001f0004027f89 */ /* 0x001e3200000e0000 */
[----:B------:R-:W-:-:S02]  /*0260*/  @!P0 I2FP.F32.S32 R3, R4 ;  /* 0x0000000400038245 */ /* 0x000fc40000201400 */
[----:B0-----:R-:W-:-:S04]  /*0270*/  @!P0 I2FP.F32.S32 R0, R2 ;  /* 0x0000000200008245 */ /* 0x001fc80000201400 */
[----:B------:R-:W-:-:S04]  /*0280*/  @!P0 FSETP.GT.AND P1, PT, R3, R0, PT ;  /* 0x000000000300820b */ /* 0x000fc80003f24000 */
[----:B------:R-:W-:Y:S02]  /*0290*/  @!P0 FSEL R0, R3, R0, P1 ;  /* 0x0000000003008208 */ /* 0x000fe40000800000 */
[----:B------:R-:W-:Y:S02]  /*02a0*/  ISETP.NE.AND P1, PT, R7, RZ, PT ;  /* 0x000000ff0700720c */ /* 0x000fe40003f25270 */
[----:B------:R-:W0:Y:S11]  /*02b0*/  @!P0 F2I.TRUNC.NTZ R4, R0 ;  /* 0x0000000000048305 */ /* 0x000e36000020f100 */
[----:B------:R-:W1:Y:S01]  /*02c0*/  @!P1 LDC.64 R2, c[0x0][0x380] ;  /* 0x0000e000ff029b82 */ /* 0x000e620000000a00 */
[----:B0-----:R-:W-:-:S04]  /*02d0*/  @!P1 I2FP.F32.S32 R6, R4 ;  /* 0x0000000400069245 */ /* 0x001fc80000201400 */
[----:B------:R-:W1:Y:S02]  /*02e0*/  @!P1 F2I.TRUNC.NTZ R5, R6 ;  /* 0x0000000600059305 */ /* 0x000e64000020f100 */
[----:B-1----:R-:W-:Y:S01]  /*02f0*/  @!P1 STG.E desc[UR4][R2.64], R5 ;  /* 0x0000000502009986 */ /* 0x002fe2000c101904 */
[----:B------:R-:W-:Y:S06]  /*0300*/  BAR.SYNC.DEFER_BLOCKING 0x0 ;  /* 0x0000000000007b1d */ /* 0x000fec0000010000 */
[----:B------:R-:W-:Y:S05]  /*0310*/  EXIT ;  /* 0x000000000000794d */ /* 0x000fea0003800000 */
.L_x_1:
        /* <DEDUP_REMOVED lines=14> */
.L_x_8:


//--------------------- .text._Z23reduce_kernel_dependentIiLi32EEvPT_ --------------------------
	.section	.text._Z23reduce_kernel_dependentIiLi32EEvPT_,"ax",@progbits
	.align	128
        .global         _Z23reduce_kernel_dependentIiLi32EEvPT_
        .type           _Z23reduce_kernel_dependentIiLi32EEvPT_,@function
        .size           _Z23reduce_kernel_dependentIiLi32EEvPT_,(.L_x_9 - _Z23reduce_kernel_dependentIiLi32EEvPT_)
        .other          _Z23reduce_kernel_dependentIiLi32EEvPT_,@"STO_CUDA_ENTRY STV_DEFAULT"
_Z23reduce_kernel_dependentIiLi32EEvPT_:
.text._Z23reduce_kernel_dependentIiLi32EEvPT_:
        /* <DEDUP_REMOVED lines=50> */
.L_x_2:
        /* <DEDUP_REMOVED lines=14> */
.L_x_9:


//--------------------- .text._Z24reduce_kernel_dependent1IfLi32EEvPT_ --------------------------
	.section	.text._Z24reduce_kernel_dependent1IfLi32EEvPT_,"ax",@progbits
	.align	128
        .global         _Z24reduce_kernel_dependent1IfLi32EEvPT_
        .type           _Z24reduce_kernel_dependent1IfLi32EEvPT_,@function
        .size           _Z24reduce_kernel_dependent1IfLi32EEvPT_,(.L_x_10 - _Z24reduce_kernel_dependent1IfLi32EEvPT_)
        .other          _Z24reduce_kernel_dependent1IfLi32EEvPT_,@"STO_CUDA_ENTRY STV_DEFAULT"
_Z24reduce_kernel_dependent1IfLi32EEvPT_:
.text._Z24reduce_kernel_dependent1IfLi32EEvPT_:
[----:B------:R-:W-:Y:S01]  /*0000*/  LDC R1, c[0x0][0x37c] ;  /* 0x0000df00ff017b82 */ /* 0x000fe20000000800 */
[----:B------:R-:W0:Y:S07]  /*0010*/  S2R R7, SR_TID.X ;  /* 0x0000000000077919 */ /* 0x000e2e0000002100 */
[----:B------:R-:W0:Y:S01]  /*0020*/  LDC.64 R2, c[0x0][0x380] ;  /* 0x0000e000ff027b82 */ /* 0x000e220000000a00 */
[----:B------:R-:W1:Y:S01]  /*0030*/  LDCU.64 UR4, c[0x0][0x358] ;  /* 0x00006b00ff0477ac */ /* 0x000e620008000a00 */
[----:B0-----:R-:W-:-:S05]  /*0040*/  IMAD.WIDE.U32 R2, R7, 0x4, R2 ;  /* 0x0000000407027825 */ /* 0x001fca00078e0002 */
[----:B-1----:R0:W2:Y:S01]  /*0050*/  LDG.E R5, desc[UR4][R2.64] ;  /* 0x0000000402057981 */ /* 0x0020a2000c1e1900 */
[----:B------:R-:W-:Y:S01]  /*0060*/  BAR.SYNC.DEFER_BLOCKING 0x0 ;  /* 0x0000000000007b1d */ /* 0x000fe20000010000 */
[----:B------:R-:W-:-:S05]  /*0070*/  ISETP.NE.AND P2, PT, R7, RZ, PT ;  /* 0x000000ff0700720c */ /* 0x000fca0003f45270 */
[----:B------:R-:W1:Y:S08]  /*0080*/  S2R R4, SR_LANEID ;  /* 0x0000000000047919 */ /* 0x000e700000000000 */
[----:B0-----:R-:W0:Y:S01]  /*0090*/  @!P2 LDC.64 R2, c[0x0][0x380] ;  /* 0x0000e000ff02ab82 */ /* 0x001e220000000a00 */
[----:B-1----:R-:W-:Y:S01]  /*00a0*/  ISETP.GT.AND P0, PT, R4, 0x1e, PT ;  /* 0x0000001e0400780c */ /* 0x002fe20003f04270 */
[----:B--2---:R-:W1:Y:S02]  /*00b0*/  SHFL.DOWN PT, R0, R5, 0x1, 0x1f ;  /* 0x08201f0005007f89 */ /* 0x004e6400000e0000 */
[----:B-1----:R-:W-:-:S10]  /*00c0*/  FSETP.GT.AND P1, PT, R5, R0, PT ;  /* 0x000000000500720b */ /* 0x002fd40003f24000 */
[----:B------:R-:W-:Y:S02]  /*00d0*/  @!P0 FSEL R5, R5, R0, P1 ;  /* 0x0000000005058208 */ /* 0x000fe40000800000 */
[----:B------:R-:W-:-:S03]  /*00e0*/  ISETP.GT.AND P0, PT, R4, 0x1d, PT ;  /* 0x0000001d0400780c */ /* 0x000fc60003f04270 */
[----:B------:R-:W1:Y:S02]  /*00f0*/  SHFL.DOWN PT, R0, R5, 0x2, 0x1f ;  /* 0x08401f0005007f89 */ /* 0x000e6400000e0000 */
[----:B-1----:R-:W-:-:S08]  /*0100*/  FSETP.GT.AND P1, PT, R5, R0, PT ;  /* 0x000000000500720b */ /* 0x002fd00003f24000 */
        /* <DEDUP_REMOVED lines=12> */
[----:B------:R-:W-:-:S05]  /*01d0*/  @!P0 FSEL R5, R5, R0, P1 ;  /* 0x0000000005058208 */ /* 0x000fca0000800000 */
[----:B0-----:R-:W-:Y:S01]  /*01e0*/  @!P2 STG.E desc[UR4][R2.64], R5 ;  /* 0x000000050200a986 */ /* 0x001fe2000c101904 */
[----:B------:R-:W-:Y:S06]  /*01f0*/  BAR.SYNC.DEFER_BLOCKING 0x0 ;  /* 0x0000000000007b1d */ /* 0x000fec0000010000 */
[----:B------:R-:W-:Y:S05]  /*0200*/  EXIT ;  /* 0x000000000000794d */ /* 0x000fea0003800000 */
.L_x_3:
        /* <DEDUP_REMOVED lines=15> */
.L_x_10:


//--------------------- .text._Z23reduce_kernel_dependentIfLi32EEvPT_ --------------------------
	.section	.text._Z23reduce_kernel_dependentIfLi32EEvPT_,"ax",@progbits
	.align	128
        .global         _Z23reduce_kernel_dependentIfLi32EEvPT_
        .type           _Z23reduce_kernel_dependentIfLi32EEvPT_,@function
        .size           _Z23reduce_kernel_dependentIfLi32EEvPT_,(.L_x_11 - _Z23reduce_kernel_dependentIfLi32EEvPT_)
        .other          _Z23reduce_kernel_dependentIfLi32EEvPT_,@"STO_CUDA_ENTRY STV_DEFAULT"
_Z23reduce_kernel_dependentIfLi32EEvPT_:
.text._Z23reduce_kernel_dependentIfLi32EEvPT_:
        /* <DEDUP_REMOVED lines=33> */
.L_x_4:
        /* <DEDUP_REMOVED lines=15> */
.L_x_11:


//--------------------- .text._Z14reduce_kernel1Pf --------------------------
	.section	.text._Z14reduce_kernel1Pf,"ax",@progbits
	.align	128
        .global         _Z14reduce_kernel1Pf
        .type           _Z14reduce_kernel1Pf,@function
        .size           _Z14reduce_kernel1Pf,(.L_x_12 - _Z14reduce_kernel1Pf)
        .other          _Z14reduce_kernel1Pf,@"STO_CUDA_ENTRY STV_DEFAULT"
_Z14reduce_kernel1Pf:
.text._Z14reduce_kernel1Pf:
        /* <DEDUP_REMOVED lines=33> */
.L_x_5:
        /* <DEDUP_REMOVED lines=15> */
.L_x_12:


//--------------------- .text._Z13reduce_kernelPf --------------------------
	.section	.text._Z13reduce_kernelPf,"ax",@progbits
	.align	128
        .global         _Z13reduce_kernelPf
        .type           _Z13reduce_kernelPf,@function
        .size           _Z13reduce_kernelPf,(.L_x_13 - _Z13reduce_kernelPf)
        .other          _Z13reduce_kernelPf,@"STO_CUDA_ENTRY STV_DEFAULT"
_Z13reduce_kernelPf:
.text._Z13reduce_kernelPf:
        /* <DEDUP_REMOVED lines=33> */
.L_x_6:
        /* <DEDUP_REMOVED lines=15> */
.L_x_13:


//--------------------- .nv.shared.reserved.0     --------------------------
	.section	.nv.shared.reserved.0,"aw",@nobits
	.weak		__nv_reservedSMEM_offset_0_alias
	.size		__nv_reservedSMEM_offset_0_alias, 0, 64
	.other		__nv_reservedSMEM_offset_0_alias,@"STO_CUDA_RESERVED_SHARED STV_DEFAULT"
__nv_reservedSMEM_offset_0_alias:
	.zero		0
	.zero		64


//--------------------- .nv.global                --------------------------
	.section	.nv.global,"aw",@nobits
.nv.global:
	.type		_ZN34_INTERNAL_6918234a_4_k_cu_c75e9b5b6thrust24THRUST_300001_SM_1000_NS12placeholders2_5E,@object
	.size		_ZN34_INTERNAL_6918234a_4_k_cu_c75e9b5b6thrust24THRUST_300001_SM_1000_NS12placeholders2_5E,(_ZN34_INTERNAL_6918234a_4_k_cu_c75e9b5b4cuda3std3__45__cpo6cbeginE - _ZN34_INTERNAL_6918234a_4_k_cu_c75e9b5b6thrust24THRUST_300001_SM_1000_NS12placeholders2_5E)
_ZN34_INTERNAL_6918234a_4_k_cu_c75e9b5b6thrust24THRUST_300001_SM_1000_NS12placeholders2_5E:
	.zero		1
	.type		_ZN34_INTERNAL_6918234a_4_k_cu_c75e9b5b4cuda3std3__45__cpo6cbeginE,@object
	.size		_ZN34_INTERNAL_6918234a_4_k_cu_c75e9b5b4cuda3std3__45__cpo6cbeginE,(_ZN34_INTERNAL_6918234a_4_k_cu_c75e9b5b4cuda3std6ranges3__45__cpo6cbeginE - _ZN34_INTERNAL_6918234a_4_k_cu_c75e9b5b4cuda3std3__45__cpo6cbeginE)
_ZN34_INTERNAL_6918234a_4_k_cu_c75e9b5b4cuda3std3__45__cpo6cbeginE:
	.zero		1
	.type		_ZN34_INTERNAL_6918234a_4_k_cu_c75e9b5b4cuda3std6ranges3__45__cpo6cbeginE,@object
	.size		_ZN34_INTERNAL_6918234a_4_k_cu_c75e9b5b4cuda3std6ranges3__45__cpo6cbeginE,(_ZN34_INTERNAL_6918234a_4_k_cu_c75e9b5b4cuda3std3__48in_placeE - _ZN34_INTERNAL_6918234a_4_k_cu_c75e9b5b4cuda3std6ranges3__45__cpo6cbeginE)
_ZN34_INTERNAL_6918234a_4_k_cu_c75e9b5b4cuda3std6ranges3__45__cpo6cbeginE:
	.zero		1
	.type		_ZN34_INTERNAL_6918234a_4_k_cu_c75e9b5b4cuda3std3__48in_placeE,@object
	.size		_ZN34_INTERNAL_6918234a_4_k_cu_c75e9b5b4cuda3std3__48in_placeE,(_ZN34_INTERNAL_6918234a_4_k_cu_c75e9b5b4cuda3std6ranges3__45__cpo4sizeE - _ZN34_INTERNAL_6918234a_4_k_cu_c75e9b5b4cuda3std3__48in_placeE)
_ZN34_INTERNAL_6918234a_4_k_cu_c75e9b5b4cuda3std3__48in_placeE:
	.zero		1
	.type		_ZN34_INTERNAL_6918234a_4_k_cu_c75e9b5b4cuda3std6ranges3__45__cpo4sizeE,@object
	.size		_ZN34_INTERNAL_6918234a_4_k_cu_c75e9b5b4cuda3std6ranges3__45__cpo4sizeE,(_ZN34_INTERNAL_6918234a_4_k_cu_c75e9b5b6thrust24THRUST_300001_SM_1000_NS12placeholders2_9E - _ZN34_INTERNAL_6918234a_4_k_cu_c75e9b5b4cuda3std6ranges3__45__cpo4sizeE)
_ZN34_INTERNAL_6918234a_4_k_cu_c75e9b5b4cuda3std6ranges3__45__cpo4sizeE:
	.zero		1
	.type		_ZN34_INTERNAL_6918234a_4_k_cu_c75e9b5b6thrust24THRUST_300001_SM_1000_NS12placeholders2_9E,@object
	.size		_ZN34_INTERNAL_6918234a_4_k_cu_c75e9b5b6thrust24THRUST_300001_SM_1000_NS12placeholders2_9E,(_ZN34_INTERNAL_6918234a_4_k_cu_c75e9b5b4cuda3std3__45__cpo7crbeginE - _ZN34_INTERNAL_6918234a_4_k_cu_c75e9b5b6thrust24THRUST_300001_SM_1000_NS12placeholders2_9E)
_ZN34_INTERNAL_6918234a_4_k_cu_c75e9b5b6thrust24THRUST_300001_SM_1000_NS12placeholders2_9E:
	.zero		1
	.type		_ZN34_INTERNAL_6918234a_4_k_cu_c75e9b5b4cuda3std3__45__cpo7crbeginE,@object
	.size		_ZN34_INTERNAL_6918234a_4_k_cu_c75e9b5b4cuda3std3__45__cpo7crbeginE,(_ZN34_INTERNAL_6918234a_4_k_cu_c75e9b5b4cuda3std6ranges3__45__cpo4nextE - _ZN34_INTERNAL_6918234a_4_k_cu_c75e9b5b4cuda3std3__45__cpo7crbeginE)
_ZN34_INTERNAL_6918234a_4_k_cu_c75e9b5b4cuda3std3__45__cpo7crbeginE:
	.zero		1
	.type		_ZN34_INTERNAL_6918234a_4_k_cu_c75e9b5b4cuda3std6ranges3__45__cpo4nextE,@object
	.size		_ZN34_INTERNAL_6918234a_4_k_cu_c75e9b5b4cuda3std6ranges3__45__cpo4nextE,(_ZN34_INTERNAL_6918234a_4_k_cu_c75e9b5b4cuda3std6ranges3__45__cpo4swapE - _ZN34_INTERNAL_6918234a_4_k_cu_c75e9b5b4cuda3std6ranges3__45__cpo4nextE)
_ZN34_INTERNAL_6918234a_4_k_cu_c75e9b5b4cuda3std6ranges3__45__cpo4nextE:
	.zero		1
	.type		_ZN34_INTERNAL_6918234a_4_k_cu_c75e9b5b4cuda3std6ranges3__45__cpo4swapE,@object
	.size		_ZN34_INTERNAL_6918234a_4_k_cu_c75e9b5b4cuda3std6ranges3__45__cpo4swapE,(_ZN34_INTERNAL_6918234a_4_k_cu_c75e9b5b6thrust24THRUST_300001_SM_1000_NS12placeholders2_1E - _ZN34_INTERNAL_6918234a_4_k_cu_c75e9b5b4cuda3std6ranges3__45__cpo4swapE)
_ZN34_INTERNAL_6918234a_4_k_cu_c75e9b5b4cuda3std6ranges3__45__cpo4swapE:
	.zero		1
	.type		_ZN34_INTERNAL_6918234a_4_k_cu_c75e9b5b6thrust24THRUST_300001_SM_1000_NS12placeholders2_1E,@object
	.size		_ZN34_INTERNAL_6918234a_4_k_cu_c75e9b5b6thrust24THRUST_300001_SM_1000_NS12placeholders2_1E,(_ZN34_INTERNAL_6918234a_4_k_cu_c75e9b5b6thrust24THRUST_300001_SM_1000_NS12placeholders2_3E - _ZN34_INTERNAL_6918234a_4_k_cu_c75e9b5b6thrust24THRUST_300001_SM_1000_NS12placeholders2_1E)
_ZN34_INTERNAL_6918234a_4_k_cu_c75e9b5b6thrust24THRUST_300001_SM_1000_NS12placeholders2_1E:
	.zero		1
	.type		_ZN34_INTERNAL_6918234a_4_k_cu_c75e9b5b6thrust24THRUST_300001_SM_1000_NS12placeholders2_3E,@object
	.size		_ZN34_INTERNAL_6918234a_4_k_cu_c75e9b5b6thrust24THRUST_300001_SM_1000_NS12placeholders2_3E,(_ZN34_INTERNAL_6918234a_4_k_cu_c75e9b5b4cuda3std3__45__cpo5beginE - _ZN34_INTERNAL_6918234a_4_k_cu_c75e9b5b6thrust24THRUST_300001_SM_1000_NS12placeholders2_3E)
_ZN34_INTERNAL_6918234a_4_k_cu_c75e9b5b6thrust24THRUST_300001_SM_1000_NS12placeholders2_3E:
	.zero		1
	.type		_ZN34_INTERNAL_6918234a_4_k_cu_c75e9b5b4cuda3std3__45__cpo5beginE,@object
	.size		_ZN34_INTERNAL_6918234a_4_k_cu_c75e9b5b4cuda3std3__45__cpo5beginE,(_ZN34_INTERNAL_6918234a_4_k_cu_c75e9b5b4cuda3std6ranges3__45__cpo5beginE - _ZN34_INTERNAL_6918234a_4_k_cu_c75e9b5b4cuda3std3__45__cpo5beginE)
_ZN34_INTERNAL_6918234a_4_k_cu_c75e9b5b4cuda3std3__45__cpo5beginE:
	.zero		1
	.type		_ZN34_INTERNAL_6918234a_4_k_cu_c75e9b5b4cuda3std6ranges3__45__cpo5beginE,@object
	.size		_ZN34_INTERNAL_6918234a_4_k_cu_c75e9b5b4cuda3std6ranges3__45__cpo5beginE,(_ZN34_INTERNAL_6918234a_4_k_cu_c75e9b5b4cuda3std3__436_GLOBAL__N__6918234a_4_k_cu_c75e9b5b6ignoreE - _ZN34_INTERNAL_6918234a_4_k_cu_c75e9b5b4cuda3std6ranges3__45__cpo5beginE)
_ZN34_INTERNAL_6918234a_4_k_cu_c75e9b5b4cuda3std6ranges3__45__cpo5beginE:
	.zero		1
	.type		_ZN34_INTERNAL_6918234a_4_k_cu_c75e9b5b4cuda3std3__436_GLOBAL__N__6918234a_4_k_cu_c75e9b5b6ignoreE,@object
	.size		_ZN34_INTERNAL_6918234a_4_k_cu_c75e9b5b4cuda3std3__436_GLOBAL__N__6918234a_4_k_cu_c75e9b5b6ignoreE,(_ZN34_INTERNAL_6918234a_4_k_cu_c75e9b5b4cuda3std6ranges3__45__cpo4dataE - _ZN34_INTERNAL_6918234a_4_k_cu_c75e9b5b4cuda3std3__436_GLOBAL__N__6918234a_4_k_cu_c75e9b5b6ignoreE)
_ZN34_INTERNAL_6918234a_4_k_cu_c75e9b5b4cuda3std3__436_GLOBAL__N__6918234a_4_k_cu_c75e9b5b6ignoreE:
	.zero		1
	.type		_ZN34_INTERNAL_6918234a_4_k_cu_c75e9b5b4cuda3std6ranges3__45__cpo4dataE,@object
	.size		_ZN34_INTERNAL_6918234a_4_k_cu_c75e9b5b4cuda3std6ranges3__45__cpo4dataE,(_ZN34_INTERNAL_6918234a_4_k_cu_c75e9b5b6thrust24THRUST_300001_SM_1000_NS12placeholders2_7E - _ZN34_INTERNAL_6918234a_4_k_cu_c75e9b5b4cuda3std6ranges3__45__cpo4dataE)
_ZN34_INTERNAL_6918234a_4_k_cu_c75e9b5b4cuda3std6ranges3__45__cpo4dataE:
	.zero		1
	.type		_ZN34_INTERNAL_6918234a_4_k_cu_c75e9b5b6thrust24THRUST_300001_SM_1000_NS12placeholders2_7E,@object
	.size		_ZN34_INTERNAL_6918234a_4_k_cu_c75e9b5b6thrust24THRUST_300001_SM_1000_NS12placeholders2_7E,(_ZN34_INTERNAL_6918234a_4_k_cu_c75e9b5b4cuda3std3__45__cpo6rbeginE - _ZN34_INTERNAL_6918234a_4_k_cu_c75e9b5b6thrust24THRUST_300001_SM_1000_NS12placeholders2_7E)
_ZN34_INTERNAL_6918234a_4_k_cu_c75e9b5b6thrust24THRUST_300001_SM_1000_NS12placeholders2_7E:
	.zero		1
	.type		_ZN34_INTERNAL_6918234a_4_k_cu_c75e9b5b4cuda3std3__45__cpo6rbeginE,@object
	.size		_ZN34_INTERNAL_6918234a_4_k_cu_c75e9b5b4cuda3std3__45__cpo6rbeginE,(_ZN34_INTERNAL_6918234a_4_k_cu_c75e9b5b4cuda3std6ranges3__45__cpo7advanceE - _ZN34_INTERNAL_6918234a_4_k_cu_c75e9b5b4cuda3std3__45__cpo6rbeginE)
_ZN34_INTERNAL_6918234a_4_k_cu_c75e9b5b4cuda3std3__45__cpo6rbeginE:
	.zero		1
	.type		_ZN34_INTERNAL_6918234a_4_k_cu_c75e9b5b4cuda3std6ranges3__45__cpo7advanceE,@object
	.size		_ZN34_INTERNAL_6918234a_4_k_cu_c75e9b5b4cuda3std6ranges3__45__cpo7advanceE,(_ZN34_INTERNAL_6918234a_4_k_cu_c75e9b5b4cuda3std3__47nulloptE - _ZN34_INTERNAL_6918234a_4_k_cu_c75e9b5b4cuda3std6ranges3__45__cpo7advanceE)
_ZN34_INTERNAL_6918234a_4_k_cu_c75e9b5b4cuda3std6ranges3__45__cpo7advanceE:
	.zero		1
	.type		_ZN34_INTERNAL_6918234a_4_k_cu_c75e9b5b4cuda3std3__47nulloptE,@object
	.size		_ZN34_INTERNAL_6918234a_4_k_cu_c75e9b5b4cuda3std3__47nulloptE,(_ZN34_INTERNAL_6918234a_4_k_cu_c75e9b5b4cuda3std6ranges3__45__cpo8distanceE - _ZN34_INTERNAL_6918234a_4_k_cu_c75e9b5b4cuda3std3__47nulloptE)
_ZN34_INTERNAL_6918234a_4_k_cu_c75e9b5b4cuda3std3__47nulloptE:
	.zero		1
	.type		_ZN34_INTERNAL_6918234a_4_k_cu_c75e9b5b4cuda3std6ranges3__45__cpo8distanceE,@object
	.size		_ZN34_INTERNAL_6918234a_4_k_cu_c75e9b5b4cuda3std6ranges3__45__cpo8distanceE,(_ZN34_INTERNAL_6918234a_4_k_cu_c75e9b5b6thrust24THRUST_300001_SM_1000_NS12placeholders2_6E - _ZN34_INTERNAL_6918234a_4_k_cu_c75e9b5b4cuda3std6ranges3__45__cpo8distanceE)
_ZN34_INTERNAL_6918234a_4_k_cu_c75e9b5b4cuda3std6ranges3__45__cpo8distanceE:
	.zero		1
	.type		_ZN34_INTERNAL_6918234a_4_k_cu_c75e9b5b6thrust24THRUST_300001_SM_1000_NS12placeholders2_6E,@object
	.size		_ZN34_INTERNAL_6918234a_4_k_cu_c75e9b5b6thrust24THRUST_300001_SM_1000_NS12placeholders2_6E,(_ZN34_INTERNAL_6918234a_4_k_cu_c75e9b5b4cuda3std3__45__cpo4cendE - _ZN34_INTERNAL_6918234a_4_k_cu_c75e9b5b6thrust24THRUST_300001_SM_1000_NS12placeholders2_6E)
_ZN34_INTERNAL_6918234a_4_k_cu_c75e9b5b6thrust24THRUST_300001_SM_1000_NS12placeholders2_6E:
	.zero		1
	.type		_ZN34_INTERNAL_6918234a_4_k_cu_c75e9b5b4cuda3std3__45__cpo4cendE,@object
	.size		_ZN34_INTERNAL_6918234a_4_k_cu_c75e9b5b4cuda3std3__45__cpo4cendE,(_ZN34_INTERNAL_6918234a_4_k_cu_c75e9b5b4cuda3std6ranges3__45__cpo4cendE - _ZN34_INTERNAL_6918234a_4_k_cu_c75e9b5b4cuda3std3__45__cpo4cendE)
_ZN34_INTERNAL_6918234a_4_k_cu_c75e9b5b4cuda3std3__45__cpo4cendE:
	.zero		1
	.type		_ZN34_INTERNAL_6918234a_4_k_cu_c75e9b5b4cuda3std6ranges3__45__cpo4cendE,@object
	.size		_ZN34_INTERNAL_6918234a_4_k_cu_c75e9b5b4cuda3std6ranges3__45__cpo4cendE,(_ZN34_INTERNAL_6918234a_4_k_cu_c75e9b5b4cuda3std3__420unreachable_sentinelE - _ZN34_INTERNAL_6918234a_4_k_cu_c75e9b5b4cuda3std6ranges3__45__cpo4cendE)
_ZN34_INTERNAL_6918234a_4_k_cu_c75e9b5b4cuda3std6ranges3__45__cpo4cendE:
	.zero		1
	.type		_ZN34_INTERNAL_6918234a_4_k_cu_c75e9b5b4cuda3std3__420unreachable_sentinelE,@object
	.size		_ZN34_INTERNAL_6918234a_4_k_cu_c75e9b5b4cuda3std3__420unreachable_sentinelE,(_ZN34_INTERNAL_6918234a_4_k_cu_c75e9b5b4cuda3std6ranges3__45__cpo5ssizeE - _ZN34_INTERNAL_6918234a_4_k_cu_c75e9b5b4cuda3std3__420unreachable_sentinelE)
_ZN34_INTERNAL_6918234a_4_k_cu_c75e9b5b4cuda3std3__420unreachable_sentinelE:
	.zero		1
	.type		_ZN34_INTERNAL_6918234a_4_k_cu_c75e9b5b4cuda3std6ranges3__45__cpo5ssizeE,@object
	.size		_ZN34_INTERNAL_6918234a_4_k_cu_c75e9b5b4cuda3std6ranges3__45__cpo5ssizeE,(_ZN34_INTERNAL_6918234a_4_k_cu_c75e9b5b6thrust24THRUST_300001_SM_1000_NS12placeholders3_10E - _ZN34_INTERNAL_6918234a_4_k_cu_c75e9b5b4cuda3std6ranges3__45__cpo5ssizeE)
_ZN34_INTERNAL_6918234a_4_k_cu_c75e9b5b4cuda3std6ranges3__45__cpo5ssizeE:
	.zero		1
	.type		_ZN34_INTERNAL_6918234a_4_k_cu_c75e9b5b6thrust24THRUST_300001_SM_1000_NS12placeholders3_10E,@object
	.size		_ZN34_INTERNAL_6918234a_4_k_cu_c75e9b5b6thrust24THRUST_300001_SM_1000_NS12placeholders3_10E,(_ZN34_INTERNAL_6918234a_4_k_cu_c75e9b5b4cuda3std3__45__cpo5crendE - _ZN34_INTERNAL_6918234a_4_k_cu_c75e9b5b6thrust24THRUST_300001_SM_1000_NS12placeholders3_10E)
_ZN34_INTERNAL_6918234a_4_k_cu_c75e9b5b6thrust24THRUST_300001_SM_1000_NS12placeholders3_10E:
	.zero		1
	.type		_ZN34_INTERNAL_6918234a_4_k_cu_c75e9b5b4cuda3std3__45__cpo5crendE,@object
	.size		_ZN34_INTERNAL_6918234a_4_k_cu_c75e9b5b4cuda3std3__45__cpo5crendE,(_ZN34_INTERNAL_6918234a_4_k_cu_c75e9b5b4cuda3std6ranges3__45__cpo4prevE - _ZN34_INTERNAL_6918234a_4_k_cu_c75e9b5b4cuda3std3__45__cpo5crendE)
_ZN34_INTERNAL_6918234a_4_k_cu_c75e9b5b4cuda3std3__45__cpo5crendE:
	.zero		1
	.type		_ZN34_INTERNAL_6918234a_4_k_cu_c75e9b5b4cuda3std6ranges3__45__cpo4prevE,@object
	.size		_ZN34_INTERNAL_6918234a_4_k_cu_c75e9b5b4cuda3std6ranges3__45__cpo4prevE,(_ZN34_INTERNAL_6918234a_4_k_cu_c75e9b5b4cuda3std6ranges3__45__cpo9iter_moveE - _ZN34_INTERNAL_6918234a_4_k_cu_c75e9b5b4cuda3std6ranges3__45__cpo4prevE)
_ZN34_INTERNAL_6918234a_4_k_cu_c75e9b5b4cuda3std6ranges3__45__cpo4prevE:
	.zero		1
	.type		_ZN34_INTERNAL_6918234a_4_k_cu_c75e9b5b4cuda3std6ranges3__45__cpo9iter_moveE,@object
	.size		_ZN34_INTERNAL_6918234a_4_k_cu_c75e9b5b4cuda3std6ranges3__45__cpo9iter_moveE,(_ZN34_INTERNAL_6918234a_4_k_cu_c75e9b5b6thrust24THRUST_300001_SM_1000_NS12placeholders2_2E - _ZN34_INTERNAL_6918234a_4_k_cu_c75e9b5b4cuda3std6ranges3__45__cpo9iter_moveE)
_ZN34_INTERNAL_6918234a_4_k_cu_c75e9b5b4cuda3std6ranges3__45__cpo9iter_moveE:
	.zero		1
	.type		_ZN34_INTERNAL_6918234a_4_k_cu_c75e9b5b6thrust24THRUST_300001_SM_1000_NS12placeholders2_2E,@object
	.size		_ZN34_INTERNAL_6918234a_4_k_cu_c75e9b5b6thrust24THRUST_300001_SM_1000_NS12placeholders2_2E,(_ZN34_INTERNAL_6918234a_4_k_cu_c75e9b5b6thrust24THRUST_300001_SM_1000_NS12placeholders2_4E - _ZN34_INTERNAL_6918234a_4_k_cu_c75e9b5b6thrust24THRUST_300001_SM_1000_NS12placeholders2_2E)
_ZN34_INTERNAL_6918234a_4_k_cu_c75e9b5b6thrust24THRUST_300001_SM_1000_NS12placeholders2_2E:
	.zero		1
	.type		_ZN34_INTERNAL_6918234a_4_k_cu_c75e9b5b6thrust24THRUST_300001_SM_1000_NS12placeholders2_4E,@object
	.size		_ZN34_INTERNAL_6918234a_4_k_cu_c75e9b5b6thrust24THRUST_300001_SM_1000_NS12placeholders2_4E,(_ZN34_INTERNAL_6918234a_4_k_cu_c75e9b5b4cuda3std3__45__cpo3endE - _ZN34_INTERNAL_6918234a_4_k_cu_c75e9b5b6thrust24THRUST_300001_SM_1000_NS12placeholders2_4E)
_ZN34_INTERNAL_6918234a_4_k_cu_c75e9b5b6thrust24THRUST_300001_SM_1000_NS12placeholders2_4E:
	.zero		1
	.type		_ZN34_INTERNAL_6918234a_4_k_cu_c75e9b5b4cuda3std3__45__cpo3endE,@object
	.size		_ZN34_INTERNAL_6918234a_4_k_cu_c75e9b5b4cuda3std3__45__cpo3endE,(_ZN34_INTERNAL_6918234a_4_k_cu_c75e9b5b4cuda3std6ranges3__45__cpo3endE - _ZN34_INTERNAL_6918234a_4_k_cu_c75e9b5b4cuda3std3__45__cpo3endE)
_ZN34_INTERNAL_6918234a_4_k_cu_c75e9b5b4cuda3std3__45__cpo3endE:
	.zero		1
	.type		_ZN34_INTERNAL_6918234a_4_k_cu_c75e9b5b4cuda3std6ranges3__45__cpo3endE,@object
	.size		_ZN34_INTERNAL_6918234a_4_k_cu_c75e9b5b4cuda3std6ranges3__45__cpo3endE,(_ZN34_INTERNAL_6918234a_4_k_cu_c75e9b5b4cuda3std3__419piecewise_constructE - _ZN34_INTERNAL_6918234a_4_k_cu_c75e9b5b4cuda3std6ranges3__45__cpo3endE)
_ZN34_INTERNAL_6918234a_4_k_cu_c75e9b5b4cuda3std6ranges3__45__cpo3endE:
	.zero		1
	.type		_ZN34_INTERNAL_6918234a_4_k_cu_c75e9b5b4cuda3std3__419piecewise_constructE,@object
	.size		_ZN34_INTERNAL_6918234a_4_k_cu_c75e9b5b4cuda3std3__419piecewise_constructE,(_ZN34_INTERNAL_6918234a_4_k_cu_c75e9b5b4cuda3std6ranges3__45__cpo5cdataE - _ZN34_INTERNAL_6918234a_4_k_cu_c75e9b5b4cuda3std3__419piecewise_constructE)
_ZN34_INTERNAL_6918234a_4_k_cu_c75e9b5b4cuda3std3__419piecewise_constructE:
	.zero		1
	.type		_ZN34_INTERNAL_6918234a_4_k_cu_c75e9b5b4cuda3std6ranges3__45__cpo5cdataE,@object
	.size		_ZN34_INTERNAL_6918234a_4_k_cu_c75e9b5b4cuda3std6ranges3__45__cpo5cdataE,(_ZN34_INTERNAL_6918234a_4_k_cu_c75e9b5b6thrust24THRUST_300001_SM_1000_NS12placeholders2_8E - _ZN34_INTERNAL_6918234a_4_k_cu_c75e9b5b4cuda3std6ranges3__45__cpo5cdataE)
_ZN34_INTERNAL_6918234a_4_k_cu_c75e9b5b4cuda3std6ranges3__45__cpo5cdataE:
	.zero		1
	.type		_ZN34_INTERNAL_6918234a_4_k_cu_c75e9b5b6thrust24THRUST_300001_SM_1000_NS12placeholders2_8E,@object
	.size		_ZN34_INTERNAL_6918234a_4_k_cu_c75e9b5b6thrust24THRUST_300001_SM_1000_NS12placeholders2_8E,(_ZN34_INTERNAL_6918234a_4_k_cu_c75e9b5b4cuda3std3__45__cpo4rendE - _ZN34_INTERNAL_6918234a_4_k_cu_c75e9b5b6thrust24THRUST_300001_SM_1000_NS12placeholders2_8E)
_ZN34_INTERNAL_6918234a_4_k_cu_c75e9b5b6thrust24THRUST_300001_SM_1000_NS12placeholders2_8E:
	.zero		1
	.type		_ZN34_INTERNAL_6918234a_4_k_cu_c75e9b5b4cuda3std3__45__cpo4rendE,@object
	.size		_ZN34_INTERNAL_6918234a_4_k_cu_c75e9b5b4cuda3std3__45__cpo4rendE,(_ZN34_INTERNAL_6918234a_4_k_cu_c75e9b5b4cuda3std6ranges3__45__cpo9iter_swapE - _ZN34_INTERNAL_6918234a_4_k_cu_c75e9b5b4cuda3std3__45__cpo4rendE)
_ZN34_INTERNAL_6918234a_4_k_cu_c75e9b5b4cuda3std3__45__cpo4rendE:
	.zero		1
	.type		_ZN34_INTERNAL_6918234a_4_k_cu_c75e9b5b4cuda3std6ranges3__45__cpo9iter_swapE,@object
	.size		_ZN34_INTERNAL_6918234a_4_k_cu_c75e9b5b4cuda3std6ranges3__45__cpo9iter_swapE,(_ZN34_INTERNAL_6918234a_4_k_cu_c75e9b5b4cuda3std3__48unexpectE - _ZN34_INTERNAL_6918234a_4_k_cu_c75e9b5b4cuda3std6ranges3__45__cpo9iter_swapE)
_ZN34_INTERNAL_6918234a_4_k_cu_c75e9b5b4cuda3std6ranges3__45__cpo9iter_swapE:
	.zero		1
	.type		_ZN34_INTERNAL_6918234a_4_k_cu_c75e9b5b4cuda3std3__48unexpectE,@object
	.size		_ZN34_INTERNAL_6918234a_4_k_cu_c75e9b5b4cuda3std3__48unexpectE,(_ZN34_INTERNAL_6918234a_4_k_cu_c75e9b5b6thrust24THRUST_300001_SM_1000_NS6system6detail10sequential3seqE - _ZN34_INTERNAL_6918234a_4_k_cu_c75e9b5b4cuda3std3__48unexpectE)
_ZN34_INTERNAL_6918234a_4_k_cu_c75e9b5b4cuda3std3__48unexpectE:
	.zero		1
	.type		_ZN34_INTERNAL_6918234a_4_k_cu_c75e9b5b6thrust24THRUST_300001_SM_1000_NS6system6detail10sequential3seqE,@object
	.size		_ZN34_INTERNAL_6918234a_4_k_cu_c75e9b5b6thrust24THRUST_300001_SM_1000_NS6system6detail10sequential3seqE,(.L_29 - _ZN34_INTERNAL_6918234a_4_k_cu_c75e9b5b6thrust24THRUST_300001_SM_1000_NS6system6detail10sequential3seqE)
_ZN34_INTERNAL_6918234a_4_k_cu_c75e9b5b6thrust24THRUST_300001_SM_1000_NS6system6detail10sequential3seqE:
	.zero		1
.L_29:


//--------------------- .nv.constant0._ZN3cub18CUB_300001_SM_10006detail11EmptyKernelIvEEvv --------------------------
	.section	.nv.constant0._ZN3cub18CUB_300001_SM_10006detail11EmptyKernelIvEEvv,"a",@progbits
	.sectionflags	@""
	.align	4
.nv.constant0._ZN3cub18CUB_300001_SM_10006detail11EmptyKernelIvEEvv:
	.zero		896


//--------------------- .nv.constant0._Z24reduce_kernel_dependent1IiLi32EEvPT_ --------------------------
	.section	.nv.constant0._Z24reduce_kernel_dependent1IiLi32EEvPT_,"a",@progbits
	.sectionflags	@""
	.align	4
.nv.constant0._Z24reduce_kernel_dependent1IiLi32EEvPT_:
	.zero		904


//--------------------- .nv.constant0._Z23reduce_kernel_dependentIiLi32EEvPT_ --------------------------
	.section	.nv.constant0._Z23reduce_kernel_dependentIiLi32EEvPT_,"a",@progbits
	.sectionflags	@""
	.align	4
.nv.constant0._Z23reduce_kernel_dependentIiLi32EEvPT_:
	.zero		904


//--------------------- .nv.constant0._Z24reduce_kernel_dependent1IfLi32EEvPT_ --------------------------
	.section	.nv.constant0._Z24reduce_kernel_dependent1IfLi32EEvPT_,"a",@progbits
	.sectionflags	@""
	.align	4
.nv.constant0._Z24reduce_kernel_dependent1IfLi32EEvPT_:
	.zero		904


//--------------------- .nv.constant0._Z23reduce_kernel_dependentIfLi32EEvPT_ --------------------------
	.section	.nv.constant0._Z23reduce_kernel_dependentIfLi32EEvPT_,"a",@progbits
	.sectionflags	@""
	.align	4
.nv.constant0._Z23reduce_kernel_dependentIfLi32EEvPT_:
	.zero		904


//--------------------- .nv.constant0._Z14reduce_kernel1Pf --------------------------
	.section	.nv.constant0._Z14reduce_kernel1Pf,"a",@progbits
	.sectionflags	@""
	.align	4
.nv.constant0._Z14reduce_kernel1Pf:
	.zero		904


//--------------------- .nv.constant0._Z13reduce_kernelPf --------------------------
	.section	.nv.constant0._Z13reduce_kernelPf,"a",@progbits
	.sectionflags	@""
	.align	4
.nv.constant0._Z13reduce_kernelPf:
	.zero		904


//--------------------- SYMBOLS --------------------------

	.type		.nv.reservedSmem.offset0,@object
	.size		.nv.reservedSmem.offset0,0x4
